	.target	sm_90a

	.elftype	@"ET_EXEC"


//--------------------- .note.nv.tkinfo           --------------------------
	.section	.note.nv.tkinfo,"",@"SHT_NOTE"
	.sectionflags	@"SHF_NOTE_NV_TKINFO"
	.tkinfo
        /*0018*/ 	.word	0x00000002
        /*0030*/ 	.string	""
        /*0030*/ 	.string	"ptxas"
        /*0030*/ 	.string	"Cuda compilation tools, release 13.0, V13.0.88"
        /*0030*/ 	.string	"Build cuda_13.0.r13.0/compiler.36424714_0"
        /*0030*/ 	.string	"-arch sm_90a -m 64 "



//--------------------- .note.nv.cuinfo           --------------------------
	.section	.note.nv.cuinfo,"",@"SHT_NOTE"
	.sectionflags	@"SHF_NOTE_NV_CUINFO"
        /*0018*/ 	.short	0x0002
        /*001a*/ 	.short	0x005a
        /*001c*/ 	.short	0x0082
	.zero		2


//--------------------- .nv.info                  --------------------------
	.section	.nv.info,"",@"SHT_CUDA_INFO"
	.align	4


	//----- nvinfo : EIATTR_REGCOUNT
	.align		4
        /*0000*/ 	.byte	0x04, 0x2f
        /*0002*/ 	.short	(.L_15 - .L_14)
	.align		4
.L_14:
        /*0004*/ 	.word	index@(_ZN7cutlass13device_kernelINS_4gemm6kernel13GemmUniversalIN4cute5tupleIJiiiiEEENS1_10collective13CollectiveMmaINS1_34MainloopSm90TmaGmmaWarpSpecializedILi5ENS5_IJNS4_1CILi1EEESB_SB_EEENS1_32KernelTmaWarpSpecializedPingpongEEENS5_IJNSA_ILi64EEENSA_ILi128EEENSA_ILi32EEEEEEaNS5_IJlSB_lEEEaSJ_NS4_8TiledMMAINS4_8MMA_AtomIJNS4_4SM904GMMA27MMA_64x128x32_S32S8S8_SS_TNEEEENS4_6LayoutISC_NS5_IJNSA_ILi0EEESR_SR_EEEEENS5_IJNS4_10UnderscoreESU_SU_EEEEENS4_13SM90_TMA_LOADENS4_14ComposedLayoutINS4_7SwizzleILi1ELi4ELi3EEENS4_18smem_ptr_flag_bitsILi8EEENSQ_INS5_IJNSA_ILi8EEESH_EEENS5_IJSH_SB_EEEEEEEvNS4_8identityESX_S17_vS18_EENS_8epilogue10collective6detail29Sm90TmaWarpSpecializedAdapterINS1B_15DefaultEpilogueIaSJ_SJ_NS1A_6thread17LinearCombinationIaLi1EiiLNS1F_9ScaleType4KindE0ELNS_15FloatRoundStyleE2EaEENS1_15EpilogueDefaultEEEEEvvEEEEvNT_6ParamsE)
        /*0008*/ 	.word	0x000000a8


	//----- nvinfo : EIATTR_FRAME_SIZE
	.align		4
.L_15:
        /*000c*/ 	.byte	0x04, 0x11
        /*000e*/ 	.short	(.L_17 - .L_16)
	.align		4
.L_16:
        /*0010*/ 	.word	index@(_ZN7cutlass13device_kernelINS_4gemm6kernel13GemmUniversalIN4cute5tupleIJiiiiEEENS1_10collective13CollectiveMmaINS1_34MainloopSm90TmaGmmaWarpSpecializedILi5ENS5_IJNS4_1CILi1EEESB_SB_EEENS1_32KernelTmaWarpSpecializedPingpongEEENS5_IJNSA_ILi64EEENSA_ILi128EEENSA_ILi32EEEEEEaNS5_IJlSB_lEEEaSJ_NS4_8TiledMMAINS4_8MMA_AtomIJNS4_4SM904GMMA27MMA_64x128x32_S32S8S8_SS_TNEEEENS4_6LayoutISC_NS5_IJNSA_ILi0EEESR_SR_EEEEENS5_IJNS4_10UnderscoreESU_SU_EEEEENS4_13SM90_TMA_LOADENS4_14ComposedLayoutINS4_7SwizzleILi1ELi4ELi3EEENS4_18smem_ptr_flag_bitsILi8EEENSQ_INS5_IJNSA_ILi8EEESH_EEENS5_IJSH_SB_EEEEEEEvNS4_8identityESX_S17_vS18_EENS_8epilogue10collective6detail29Sm90TmaWarpSpecializedAdapterINS1B_15DefaultEpilogueIaSJ_SJ_NS1A_6thread17LinearCombinationIaLi1EiiLNS1F_9ScaleType4KindE0ELNS_15FloatRoundStyleE2EaEENS1_15EpilogueDefaultEEEEEvvEEEEvNT_6ParamsE)
        /*0014*/ 	.word	0x00000008


	//----- nvinfo : EIATTR_MIN_STACK_SIZE
	.align		4
.L_17:
        /*0018*/ 	.byte	0x04, 0x12
        /*001a*/ 	.short	(.L_19 - .L_18)
	.align		4
.L_18:
        /*001c*/ 	.word	index@(_ZN7cutlass13device_kernelINS_4gemm6kernel13GemmUniversalIN4cute5tupleIJiiiiEEENS1_10collective13CollectiveMmaINS1_34MainloopSm90TmaGmmaWarpSpecializedILi5ENS5_IJNS4_1CILi1EEESB_SB_EEENS1_32KernelTmaWarpSpecializedPingpongEEENS5_IJNSA_ILi64EEENSA_ILi128EEENSA_ILi32EEEEEEaNS5_IJlSB_lEEEaSJ_NS4_8TiledMMAINS4_8MMA_AtomIJNS4_4SM904GMMA27MMA_64x128x32_S32S8S8_SS_TNEEEENS4_6LayoutISC_NS5_IJNSA_ILi0EEESR_SR_EEEEENS5_IJNS4_10UnderscoreESU_SU_EEEEENS4_13SM90_TMA_LOADENS4_14ComposedLayoutINS4_7SwizzleILi1ELi4ELi3EEENS4_18smem_ptr_flag_bitsILi8EEENSQ_INS5_IJNSA_ILi8EEESH_EEENS5_IJSH_SB_EEEEEEEvNS4_8identityESX_S17_vS18_EENS_8epilogue10collective6detail29Sm90TmaWarpSpecializedAdapterINS1B_15DefaultEpilogueIaSJ_SJ_NS1A_6thread17LinearCombinationIaLi1EiiLNS1F_9ScaleType4KindE0ELNS_15FloatRoundStyleE2EaEENS1_15EpilogueDefaultEEEEEvvEEEEvNT_6ParamsE)
        /*0020*/ 	.word	0x00000008
.L_19:


//--------------------- .nv.compat                --------------------------
	.section	.nv.compat,"",@"SHT_CUDA_COMPAT_INFO"
	.align	4
        /*0000*/ 	.byte	0x02, 0x09, 0x01, 0x00, 0x02, 0x02, 0x04, 0x00, 0x02, 0x05, 0x05, 0x00, 0x03, 0x07, 0x01, 0x01
        /*0010*/ 	.byte	0x02, 0x03, 0x01, 0x00, 0x02, 0x06, 0x01, 0x00, 0x04, 0x0b, 0x08, 0x00, 0x00, 0x00, 0x00, 0x00
        /*0020*/ 	.byte	0x00, 0x00, 0x00, 0x00


//--------------------- .nv.info._ZN7cutlass13device_kernelINS_4gemm6kernel13GemmUniversalIN4cute5tupleIJiiiiEEENS1_10collective13CollectiveMmaINS1_34MainloopSm90TmaGmmaWarpSpecializedILi5ENS5_IJNS4_1CILi1EEESB_SB_EEENS1_32KernelTmaWarpSpecializedPingpongEEENS5_IJNSA_ILi64EEENSA_ILi128EEENSA_ILi32EEEEEEaNS5_IJlSB_lEEEaSJ_NS4_8TiledMMAINS4_8MMA_AtomIJNS4_4SM904GMMA27MMA_64x128x32_S32S8S8_SS_TNEEEENS4_6LayoutISC_NS5_IJNSA_ILi0EEESR_SR_EEEEENS5_IJNS4_10UnderscoreESU_SU_EEEEENS4_13SM90_TMA_LOADENS4_14ComposedLayoutINS4_7SwizzleILi1ELi4ELi3EEENS4_18smem_ptr_flag_bitsILi8EEENSQ_INS5_IJNSA_ILi8EEESH_EEENS5_IJSH_SB_EEEEEEEvNS4_8identityESX_S17_vS18_EENS_8epilogue10collective6detail29Sm90TmaWarpSpecializedAdapterINS1B_15DefaultEpilogueIaSJ_SJ_NS1A_6thread17LinearCombinationIaLi1EiiLNS1F_9ScaleType4KindE0ELNS_15FloatRoundStyleE2EaEENS1_15EpilogueDefaultEEEEEvvEEEEvNT_6ParamsE --------------------------
	.section	.nv.info._ZN7cutlass13device_kernelINS_4gemm6kernel13GemmUniversalIN4cute5tupleIJiiiiEEENS1_10collective13CollectiveMmaINS1_34MainloopSm90TmaGmmaWarpSpecializedILi5ENS5_IJNS4_1CILi1EEESB_SB_EEENS1_32KernelTmaWarpSpecializedPingpongEEENS5_IJNSA_ILi64EEENSA_ILi128EEENSA_ILi32EEEEEEaNS5_IJlSB_lEEEaSJ_NS4_8TiledMMAINS4_8MMA_AtomIJNS4_4SM904GMMA27MMA_64x128x32_S32S8S8_SS_TNEEEENS4_6LayoutISC_NS5_IJNSA_ILi0EEESR_SR_EEEEENS5_IJNS4_10UnderscoreESU_SU_EEEEENS4_13SM90_TMA_LOADENS4_14ComposedLayoutINS4_7SwizzleILi1ELi4ELi3EEENS4_18smem_ptr_flag_bitsILi8EEENSQ_INS5_IJNSA_ILi8EEESH_EEENS5_IJSH_SB_EEEEEEEvNS4_8identityESX_S17_vS18_EENS_8epilogue10collective6detail29Sm90TmaWarpSpecializedAdapterINS1B_15DefaultEpilogueIaSJ_SJ_NS1A_6thread17LinearCombinationIaLi1EiiLNS1F_9ScaleType4KindE0ELNS_15FloatRoundStyleE2EaEENS1_15EpilogueDefaultEEEEEvvEEEEvNT_6ParamsE,"",@"SHT_CUDA_INFO"
	.sectionflags	@""
	.align	4


	//----- nvinfo : EIATTR_CUDA_API_VERSION
	.align		4
        /*0000*/ 	.byte	0x04, 0x37
        /*0002*/ 	.short	(.L_21 - .L_20)
.L_20:
        /*0004*/ 	.word	0x00000082


	//----- nvinfo : EIATTR_KPARAM_INFO
	.align		4
.L_21:
        /*0008*/ 	.byte	0x04, 0x17
        /*000a*/ 	.short	(.L_23 - .L_22)
.L_22:
        /*000c*/ 	.word	0x00000000
        /*0010*/ 	.short	0x0000
        /*0012*/ 	.short	0x0070
        /*0014*/ 	.byte	0x00, 0xf0, 0x01, 0x10


	//----- nvinfo : EIATTR_SPARSE_MMA_MASK
	.align		4
.L_23:
        /*0018*/ 	.byte	0x03, 0x50
        /*001a*/ 	.short	0x0000


	//----- nvinfo : EIATTR_MAXREG_COUNT
	.align		4
        /*001c*/ 	.byte	0x03, 0x1b
        /*001e*/ 	.short	0x00a8


	//----- nvinfo : EIATTR_NUM_BARRIERS
	.align		4
        /*0020*/ 	.byte	0x02, 0x4c
        /*0022*/ 	.byte	0x01
	.zero		1


	//----- nvinfo : EIATTR_EXTERNS
	.align		4
        /*0024*/ 	.byte	0x04, 0x0f
        /*0026*/ 	.short	(.L_25 - .L_24)


	//   ....[0]....
	.align		4
.L_24:
        /*0028*/ 	.word	index@(__assertfail)


	//----- nvinfo : EIATTR_ANNOTATIONS
	.align		4
.L_25:
        /*002c*/ 	.byte	0x04, 0x55
        /*002e*/ 	.short	(.L_27 - .L_26)


	//   ....[0]....
.L_26:
        /*0030*/ 	.word	0x00000001
        /*0034*/ 	.byte	0xf0, 0x0a, 0x00, 0x00, 0x01, 0x00, 0x00, 0x00, 0x10, 0x12, 0x00, 0x00, 0x01, 0x00, 0x00, 0x00
        /*0044*/ 	.byte	0xb0, 0x50, 0x00, 0x00, 0x01, 0x00, 0x00, 0x00, 0x50, 0x5c, 0x00, 0x00


	//----- nvinfo : EIATTR_MERCURY_ISA_VERSION
	.align		4
.L_27:
        /*0050*/ 	.byte	0x03, 0x5f
        /*0052*/ 	.short	0x0101


	//----- nvinfo : EIATTR_INT_WARP_WIDE_INSTR_OFFSETS
	.align		4
        /*0054*/ 	.byte	0x04, 0x31
        /*0056*/ 	.short	(.L_29 - .L_28)


	//   ....[0]....
.L_28:
        /*0058*/ 	.word	0x00000450


	//   ....[1]....
        /*005c*/ 	.word	0x00000470


	//   ....[2]....
        /*0060*/ 	.word	0x000004f0


	//   ....[3]....
        /*0064*/ 	.word	0x00000500


	//   ....[4]....
        /*0068*/ 	.word	0x00000510


	//   ....[5]....
        /*006c*/ 	.word	0x00000530


	//   ....[6]....
        /*0070*/ 	.word	0x00000580


	//   ....[7]....
        /*0074*/ 	.word	0x000005a0


	//----- nvinfo : EIATTR_COOP_GROUP_MASK_REGIDS
	.align		4
.L_29:
        /*0078*/ 	.byte	0x04, 0x29
        /*007a*/ 	.short	(.L_31 - .L_30)


	//   ....[0]....
.L_30:
        /*007c*/ 	.word	0xffffffff


	//   ....[1]....
        /*0080*/ 	.word	0xffffffff


	//   ....[2]....
        /*0084*/ 	.word	0xffffffff


	//   ....[3]....
        /*0088*/ 	.word	0xffffffff


	//   ....[4]....
        /*008c*/ 	.word	0xffffffff


	//   ....[5]....
        /*0090*/ 	.word	0xffffffff


	//----- nvinfo : EIATTR_COOP_GROUP_INSTR_OFFSETS
	.align		4
.L_31:
        /*0094*/ 	.byte	0x04, 0x28
        /*0096*/ 	.short	(.L_33 - .L_32)


	//   ....[0]....
.L_32:
        /*0098*/ 	.word	0x00000070


	//   ....[1]....
        /*009c*/ 	.word	0x00000080


	//   ....[2]....
        /*00a0*/ 	.word	0x00000140


	//   ....[3]....
        /*00a4*/ 	.word	0x000002f0


	//   ....[4]....
        /*00a8*/ 	.word	0x00000330


	//   ....[5]....
        /*00ac*/ 	.word	0x00000370


	//----- nvinfo : EIATTR_REG_RECONFIG
	.align		4
.L_33:
        /*00b0*/ 	.byte	0x01, 0x54
	.zero		2


	//----- nvinfo : EIATTR_SYSCALL_OFFSETS
	.align		4
        /*00b4*/ 	.byte	0x04, 0x46
        /*00b6*/ 	.short	(.L_35 - .L_34)


	//   ....[0]....
.L_34:
        /*00b8*/ 	.word	0x000016b0


	//----- nvinfo : EIATTR_MBARRIER_INSTR_OFFSETS
	.align		4
.L_35:
        /*00bc*/ 	.byte	0x04, 0x39
        /*00be*/ 	.short	(.L_37 - .L_36)


	//   ....[0]....
.L_36:
        /*00c0*/ 	.word	0x00000240
        /*00c4*/ 	.word	0x000000ff
        /*00c8*/ 	.word	0x00000000
        /*00cc*/ 	.short	0x0100
        /*00ce*/ 	.byte	0x08
	.zero		1


	//   ....[1]....
        /*00d0*/ 	.word	0x00000250
        /*00d4*/ 	.word	0x000000ff
        /*00d8*/ 	.word	0x00000028
        /*00dc*/ 	.short	0x0100
        /*00de*/ 	.byte	0x08
	.zero		1


	//   ....[2]....
        /*00e0*/ 	.word	0x00000260
        /*00e4*/ 	.word	0x000000ff
        /*00e8*/ 	.word	0x00000008
        /*00ec*/ 	.short	0x0100
        /*00ee*/ 	.byte	0x08
	.zero		1


	//   ....[3]....
        /*00f0*/ 	.word	0x00000270
        /*00f4*/ 	.word	0x000000ff
        /*00f8*/ 	.word	0x00000030
        /*00fc*/ 	.short	0x0100
        /*00fe*/ 	.byte	0x08
	.zero		1


	//   ....[4]....
        /*0100*/ 	.word	0x00000280
        /*0104*/ 	.word	0x000000ff
        /*0108*/ 	.word	0x00000010
        /*010c*/ 	.short	0x0100
        /*010e*/ 	.byte	0x08
	.zero		1


	//   ....[5]....
        /*0110*/ 	.word	0x00000290
        /*0114*/ 	.word	0x000000ff
        /*0118*/ 	.word	0x00000038
        /*011c*/ 	.short	0x0100
        /*011e*/ 	.byte	0x08
	.zero		1


	//   ....[6]....
        /*0120*/ 	.word	0x000002a0
        /*0124*/ 	.word	0x000000ff
        /*0128*/ 	.word	0x00000018
        /*012c*/ 	.short	0x0100
        /*012e*/ 	.byte	0x08
	.zero		1


	//   ....[7]....
        /*0130*/ 	.word	0x000002b0
        /*0134*/ 	.word	0x000000ff
        /*0138*/ 	.word	0x00000040
        /*013c*/ 	.short	0x0100
        /*013e*/ 	.byte	0x08
	.zero		1


	//   ....[8]....
        /*0140*/ 	.word	0x000002c0
        /*0144*/ 	.word	0x000000ff
        /*0148*/ 	.word	0x00000020
        /*014c*/ 	.short	0x0100
        /*014e*/ 	.byte	0x08
	.zero		1


	//   ....[9]....
        /*0150*/ 	.word	0x000002d0
        /*0154*/ 	.word	0x000000ff
        /*0158*/ 	.word	0x00000048
        /*015c*/ 	.short	0x0100
        /*015e*/ 	.byte	0x08
	.zero		1


	//   ....[10]....
        /*0160*/ 	.word	0x000005e0
        /*0164*/ 	.word	0x000000ff
        /*0168*/ 	.word	0x00000080
        /*016c*/ 	.short	0x0100
        /*016e*/ 	.byte	0x08
	.zero		1


	//   ....[11]....
        /*0170*/ 	.word	0x00000650
        /*0174*/ 	.word	0x000000ff
        /*0178*/ 	.word	0x00000088
        /*017c*/ 	.short	0x0100
        /*017e*/ 	.byte	0x08
	.zero		1


	//   ....[12]....
        /*0180*/ 	.word	0x00000670
        /*0184*/ 	.word	0x000000ff
        /*0188*/ 	.word	0x00000060
        /*018c*/ 	.short	0x0100
        /*018e*/ 	.byte	0x09
	.zero		1


	//   ....[13]....
        /*0190*/ 	.word	0x00000680
        /*0194*/ 	.word	0x000000ff
        /*0198*/ 	.word	0x00000068
        /*019c*/ 	.short	0x0100
        /*019e*/ 	.byte	0x09
	.zero		1


	//   ....[14]....
        /*01a0*/ 	.word	0x00000690
        /*01a4*/ 	.word	0x000000ff
        /*01a8*/ 	.word	0x00000070
        /*01ac*/ 	.short	0x0100
        /*01ae*/ 	.byte	0x09
	.zero		1


	//   ....[15]....
        /*01b0*/ 	.word	0x000006a0
        /*01b4*/ 	.word	0x000000ff
        /*01b8*/ 	.word	0x00000078
        /*01bc*/ 	.short	0x0100
        /*01be*/ 	.byte	0x09
	.zero		1


	//   ....[16]....
        /*01c0*/ 	.word	0x00001570
        /*01c4*/ 	.word	0x000000ff
        /*01c8*/ 	.word	0xfffffff8
        /*01cc*/ 	.short	0x010a
        /*01ce*/ 	.byte	0x2b
	.zero		1


	//   ....[17]....
        /*01d0*/ 	.word	0x00001740
        /*01d4*/ 	.word	0x00000003
        /*01d8*/ 	.word	0x00000000
        /*01dc*/ 	.short	0x010a
        /*01de*/ 	.byte	0x3f
	.zero		1


	//   ....[18]....
        /*01e0*/ 	.word	0x00001780
        /*01e4*/ 	.word	0x00000003
        /*01e8*/ 	.word	0x00000000
        /*01ec*/ 	.short	0x010a
        /*01ee*/ 	.byte	0x3f
	.zero		1


	//   ....[19]....
        /*01f0*/ 	.word	0x00001910
        /*01f4*/ 	.word	0x000000ff
        /*01f8*/ 	.word	0x00000000
        /*01fc*/ 	.short	0x010a
        /*01fe*/ 	.byte	0x04
	.zero		1


	//   ....[20]....
        /*0200*/ 	.word	0x00001950
        /*0204*/ 	.word	0x000000ff
        /*0208*/ 	.word	0x00000000
        /*020c*/ 	.short	0x010a
        /*020e*/ 	.byte	0x04
	.zero		1


	//   ....[21]....
        /*0210*/ 	.word	0x00001a40
        /*0214*/ 	.word	0x000000ff
        /*0218*/ 	.word	0x00000000
        /*021c*/ 	.short	0x0101
        /*021e*/ 	.byte	0x04
	.zero		1


	//   ....[22]....
        /*0220*/ 	.word	0x00001b40
        /*0224*/ 	.word	0x00000003
        /*0228*/ 	.word	0x00000000
        /*022c*/ 	.short	0x0101
        /*022e*/ 	.byte	0x2f
	.zero		1


	//   ....[23]....
        /*0230*/ 	.word	0x00001c10
        /*0234*/ 	.word	0x000000ff
        /*0238*/ 	.word	0x00000000
        /*023c*/ 	.short	0x0101
        /*023e*/ 	.byte	0x06
	.zero		1


	//   ....[24]....
        /*0240*/ 	.word	0x00001c80
        /*0244*/ 	.word	0x000000ff
        /*0248*/ 	.word	0x00000008
        /*024c*/ 	.short	0x010a
        /*024e*/ 	.byte	0x2b
	.zero		1


	//   ....[25]....
        /*0250*/ 	.word	0x000050f0
        /*0254*/ 	.word	0x00000000
        /*0258*/ 	.word	0x00000000
        /*025c*/ 	.short	0x0101
        /*025e*/ 	.byte	0x2f
	.zero		1


	//   ....[26]....
        /*0260*/ 	.word	0x000059c0
        /*0264*/ 	.word	0x0000000b
        /*0268*/ 	.word	0x00000028
        /*026c*/ 	.short	0x010a
        /*026e*/ 	.byte	0x3f
	.zero		1


	//   ....[27]....
        /*0270*/ 	.word	0x00005d80
        /*0274*/ 	.word	0x00000006
        /*0278*/ 	.word	0x00000088
        /*027c*/ 	.short	0x0101
        /*027e*/ 	.byte	0x3f
	.zero		1


	//   ....[28]....
        /*0280*/ 	.word	0x000064a0
        /*0284*/ 	.word	0x00000007
        /*0288*/ 	.word	0x00000000
        /*028c*/ 	.short	0x010a
        /*028e*/ 	.byte	0x3f
	.zero		1


	//   ....[29]....
        /*0290*/ 	.word	0x00006520
        /*0294*/ 	.word	0x00000006
        /*0298*/ 	.word	0x00000000
        /*029c*/ 	.short	0x010a
        /*029e*/ 	.byte	0x3f
	.zero		1


	//   ....[30]....
        /*02a0*/ 	.word	0x000065b0
        /*02a4*/ 	.word	0x00000007
        /*02a8*/ 	.word	0x00000000
        /*02ac*/ 	.short	0x010a
        /*02ae*/ 	.byte	0x3f
	.zero		1


	//   ....[31]....
        /*02b0*/ 	.word	0x00006640
        /*02b4*/ 	.word	0x00000006
        /*02b8*/ 	.word	0x00000000
        /*02bc*/ 	.short	0x010a
        /*02be*/ 	.byte	0x3f
	.zero		1


	//   ....[32]....
        /*02c0*/ 	.word	0x000066d0
        /*02c4*/ 	.word	0x00000005
        /*02c8*/ 	.word	0x00000000
        /*02cc*/ 	.short	0x010a
        /*02ce*/ 	.byte	0x3f
	.zero		1


	//   ....[33]....
        /*02d0*/ 	.word	0x00006740
        /*02d4*/ 	.word	0x00000003
        /*02d8*/ 	.word	0xfffffff8
        /*02dc*/ 	.short	0x010a
        /*02de*/ 	.byte	0x3f
	.zero		1


	//   ....[34]....
        /*02e0*/ 	.word	0x00006790
        /*02e4*/ 	.word	0x00000003
        /*02e8*/ 	.word	0x00000000
        /*02ec*/ 	.short	0x010a
        /*02ee*/ 	.byte	0x3f
	.zero		1


	//   ....[35]....
        /*02f0*/ 	.word	0x000067f0
        /*02f4*/ 	.word	0x00000004
        /*02f8*/ 	.word	0x00000000
        /*02fc*/ 	.short	0x010a
        /*02fe*/ 	.byte	0x3f
	.zero		1


	//   ....[36]....
        /*0300*/ 	.word	0x00006850
        /*0304*/ 	.word	0x00000003
        /*0308*/ 	.word	0x00000008
        /*030c*/ 	.short	0x010a
        /*030e*/ 	.byte	0x3f
	.zero		1


	//   ....[37]....
        /*0310*/ 	.word	0x00006920
        /*0314*/ 	.word	0x0000000b
        /*0318*/ 	.word	0x00000028
        /*031c*/ 	.short	0x010a
        /*031e*/ 	.byte	0x3f
	.zero		1


	//   ....[38]....
        /*0320*/ 	.word	0x000069f0
        /*0324*/ 	.word	0x00000007
        /*0328*/ 	.word	0x00000000
        /*032c*/ 	.short	0x010a
        /*032e*/ 	.byte	0x3f
	.zero		1


	//   ....[39]....
        /*0330*/ 	.word	0x00006a40
        /*0334*/ 	.word	0x00000006
        /*0338*/ 	.word	0x00000000
        /*033c*/ 	.short	0x010a
        /*033e*/ 	.byte	0x3f
	.zero		1


	//   ....[40]....
        /*0340*/ 	.word	0x00006a90
        /*0344*/ 	.word	0x00000007
        /*0348*/ 	.word	0x00000000
        /*034c*/ 	.short	0x010a
        /*034e*/ 	.byte	0x3f
	.zero		1


	//   ....[41]....
        /*0350*/ 	.word	0x00006ae0
        /*0354*/ 	.word	0x00000006
        /*0358*/ 	.word	0x00000000
        /*035c*/ 	.short	0x010a
        /*035e*/ 	.byte	0x3f
	.zero		1


	//----- nvinfo : EIATTR_NUM_MBARRIERS
	.align		4
.L_37:
        /*0360*/ 	.byte	0x03, 0x38
        /*0362*/ 	.short	0x0010


	//----- nvinfo : EIATTR_EXIT_INSTR_OFFSETS
	.align		4
        /*0364*/ 	.byte	0x04, 0x1c
        /*0366*/ 	.short	(.L_39 - .L_38)


	//   ....[0]....
.L_38:
        /*0368*/ 	.word	0x000011a0


	//   ....[1]....
        /*036c*/ 	.word	0x00001200


	//   ....[2]....
        /*0370*/ 	.word	0x000056f0


	//   ....[3]....
        /*0374*/ 	.word	0x00005720


	//   ....[4]....
        /*0378*/ 	.word	0x00006720


	//----- nvinfo : EIATTR_MAX_THREADS
	.align		4
.L_39:
        /*037c*/ 	.byte	0x04, 0x05
        /*037e*/ 	.short	(.L_41 - .L_40)
.L_40:
        /*0380*/ 	.word	0x00000180
        /*0384*/ 	.word	0x00000001
        /*0388*/ 	.word	0x00000001


	//----- nvinfo : EIATTR_CRS_STACK_SIZE
	.align		4
.L_41:
        /*038c*/ 	.byte	0x04, 0x1e
        /*038e*/ 	.short	(.L_43 - .L_42)
.L_42:
        /*0390*/ 	.word	0x00000000


	//----- nvinfo : EIATTR_CBANK_PARAM_SIZE
	.align		4
.L_43:
        /*0394*/ 	.byte	0x03, 0x19
        /*0396*/ 	.short	0x0470


	//----- nvinfo : EIATTR_PARAM_CBANK
	.align		4
        /*0398*/ 	.byte	0x04, 0x0a
        /*039a*/ 	.short	(.L_45 - .L_44)
	.align		4
.L_44:
        /*039c*/ 	.word	index@(.nv.constant0._ZN7cutlass13device_kernelINS_4gemm6kernel13GemmUniversalIN4cute5tupleIJiiiiEEENS1_10collective13CollectiveMmaINS1_34MainloopSm90TmaGmmaWarpSpecializedILi5ENS5_IJNS4_1CILi1EEESB_SB_EEENS1_32KernelTmaWarpSpecializedPingpongEEENS5_IJNSA_ILi64EEENSA_ILi128EEENSA_ILi32EEEEEEaNS5_IJlSB_lEEEaSJ_NS4_8TiledMMAINS4_8MMA_AtomIJNS4_4SM904GMMA27MMA_64x128x32_S32S8S8_SS_TNEEEENS4_6LayoutISC_NS5_IJNSA_ILi0EEESR_SR_EEEEENS5_IJNS4_10UnderscoreESU_SU_EEEEENS4_13SM90_TMA_LOADENS4_14ComposedLayoutINS4_7SwizzleILi1ELi4ELi3EEENS4_18smem_ptr_flag_bitsILi8EEENSQ_INS5_IJNSA_ILi8EEESH_EEENS5_IJSH_SB_EEEEEEEvNS4_8identityESX_S17_vS18_EENS_8epilogue10collective6detail29Sm90TmaWarpSpecializedAdapterINS1B_15DefaultEpilogueIaSJ_SJ_NS1A_6thread17LinearCombinationIaLi1EiiLNS1F_9ScaleType4KindE0ELNS_15FloatRoundStyleE2EaEENS1_15EpilogueDefaultEEEEEvvEEEEvNT_6ParamsE)
        /*03a0*/ 	.short	0x0210
        /*03a2*/ 	.short	0x0470


	//----- nvinfo : EIATTR_SW_WAR
	.align		4
.L_45:
        /*03a4*/ 	.byte	0x04, 0x36
        /*03a6*/ 	.short	(.L_47 - .L_46)
.L_46:
        /*03a8*/ 	.word	0x00000008
.L_47:


//--------------------- .nv.callgraph             --------------------------
	.section	.nv.callgraph,"",@"SHT_CUDA_CALLGRAPH"
	.align	4
	.sectionentsize	8
	.align		4
        /*0000*/ 	.word	0x00000000
	.align		4
        /*0004*/ 	.word	0xffffffff
	.align		4
        /*0008*/ 	.word	index@(_ZN7cutlass13device_kernelINS_4gemm6kernel13GemmUniversalIN4cute5tupleIJiiiiEEENS1_10collective13CollectiveMmaINS1_34MainloopSm90TmaGmmaWarpSpecializedILi5ENS5_IJNS4_1CILi1EEESB_SB_EEENS1_32KernelTmaWarpSpecializedPingpongEEENS5_IJNSA_ILi64EEENSA_ILi128EEENSA_ILi32EEEEEEaNS5_IJlSB_lEEEaSJ_NS4_8TiledMMAINS4_8MMA_AtomIJNS4_4SM904GMMA27MMA_64x128x32_S32S8S8_SS_TNEEEENS4_6LayoutISC_NS5_IJNSA_ILi0EEESR_SR_EEEEENS5_IJNS4_10UnderscoreESU_SU_EEEEENS4_13SM90_TMA_LOADENS4_14ComposedLayoutINS4_7SwizzleILi1ELi4ELi3EEENS4_18smem_ptr_flag_bitsILi8EEENSQ_INS5_IJNSA_ILi8EEESH_EEENS5_IJSH_SB_EEEEEEEvNS4_8identityESX_S17_vS18_EENS_8epilogue10collective6detail29Sm90TmaWarpSpecializedAdapterINS1B_15DefaultEpilogueIaSJ_SJ_NS1A_6thread17LinearCombinationIaLi1EiiLNS1F_9ScaleType4KindE0ELNS_15FloatRoundStyleE2EaEENS1_15EpilogueDefaultEEEEEvvEEEEvNT_6ParamsE)
	.align		4
        /*000c*/ 	.word	index@(__assertfail)
	.align		4
        /*0010*/ 	.word	0x00000000
	.align		4
        /*0014*/ 	.word	0xfffffffe
	.align		4
        /*0018*/ 	.word	0x00000000
	.align		4
        /*001c*/ 	.word	0xfffffffd
	.align		4
        /*0020*/ 	.word	0x00000000
	.align		4
        /*0024*/ 	.word	0xfffffffc


//--------------------- .nv.constant4             --------------------------
	.section	.nv.constant4,"a",@progbits
	.align	8
	.align		8
.nv.constant4:
        /*0000*/ 	.dword	__assertfail
	.align		8
        /*0008*/ 	.dword	__unnamed_1
	.align		8
        /*0010*/ 	.dword	_ZN40_INTERNAL_d71375d6_4_k_cu_9d525d05_200784cuda3std3__45__cpo5beginE
	.align		8
        /*0018*/ 	.dword	_ZN40_INTERNAL_d71375d6_4_k_cu_9d525d05_200784cuda3std3__45__cpo3endE
	.align		8
        /*0020*/ 	.dword	_ZN40_INTERNAL_d71375d6_4_k_cu_9d525d05_200784cuda3std3__45__cpo6cbeginE
	.align		8
        /*0028*/ 	.dword	_ZN40_INTERNAL_d71375d6_4_k_cu_9d525d05_200784cuda3std3__45__cpo4cendE
	.align		8
        /*0030*/ 	.dword	_ZN40_INTERNAL_d71375d6_4_k_cu_9d525d05_200784cuda3std3__442_GLOBAL__N__d71375d6_4_k_cu_9d525d05_200786ignoreE
	.align		8
        /*0038*/ 	.dword	_ZN40_INTERNAL_d71375d6_4_k_cu_9d525d05_200784cuda3std3__419piecewise_constructE
	.align		8
        /*0040*/ 	.dword	_ZN40_INTERNAL_d71375d6_4_k_cu_9d525d05_200784cuda3std3__48in_placeE
	.align		8
        /*0048*/ 	.dword	_ZN40_INTERNAL_d71375d6_4_k_cu_9d525d05_200784cuda3std6ranges3__45__cpo4swapE
	.align		8
        /*0050*/ 	.dword	_ZN40_INTERNAL_d71375d6_4_k_cu_9d525d05_200784cuda3std6ranges3__45__cpo9iter_moveE
	.align		8
        /*0058*/ 	.dword	_ZN40_INTERNAL_d71375d6_4_k_cu_9d525d05_200784cute7productE
	.align		8
        /*0060*/ 	.dword	_ZN40_INTERNAL_d71375d6_4_k_cu_9d525d05_200784cute1_E
	.align		8
        /*0068*/ 	.dword	$str$22
	.align		8
        /*0070*/ 	.dword	$str$23


//--------------------- .text._ZN7cutlass13device_kernelINS_4gemm6kernel13GemmUniversalIN4cute5tupleIJiiiiEEENS1_10collective13CollectiveMmaINS1_34MainloopSm90TmaGmmaWarpSpecializedILi5ENS5_IJNS4_1CILi1EEESB_SB_EEENS1_32KernelTmaWarpSpecializedPingpongEEENS5_IJNSA_ILi64EEENSA_ILi128EEENSA_ILi32EEEEEEaNS5_IJlSB_lEEEaSJ_NS4_8TiledMMAINS4_8MMA_AtomIJNS4_4SM904GMMA27MMA_64x128x32_S32S8S8_SS_TNEEEENS4_6LayoutISC_NS5_IJNSA_ILi0EEESR_SR_EEEEENS5_IJNS4_10UnderscoreESU_SU_EEEEENS4_13SM90_TMA_LOADENS4_14ComposedLayoutINS4_7SwizzleILi1ELi4ELi3EEENS4_18smem_ptr_flag_bitsILi8EEENSQ_INS5_IJNSA_ILi8EEESH_EEENS5_IJSH_SB_EEEEEEEvNS4_8identityESX_S17_vS18_EENS_8epilogue10collective6detail29Sm90TmaWarpSpecializedAdapterINS1B_15DefaultEpilogueIaSJ_SJ_NS1A_6thread17LinearCombinationIaLi1EiiLNS1F_9ScaleType4KindE0ELNS_15FloatRoundStyleE2EaEENS1_15EpilogueDefaultEEEEEvvEEEEvNT_6ParamsE --------------------------
	.section	.text._ZN7cutlass13device_kernelINS_4gemm6kernel13GemmUniversalIN4cute5tupleIJiiiiEEENS1_10collective13CollectiveMmaINS1_34MainloopSm90TmaGmmaWarpSpecializedILi5ENS5_IJNS4_1CILi1EEESB_SB_EEENS1_32KernelTmaWarpSpecializedPingpongEEENS5_IJNSA_ILi64EEENSA_ILi128EEENSA_ILi32EEEEEEaNS5_IJlSB_lEEEaSJ_NS4_8TiledMMAINS4_8MMA_AtomIJNS4_4SM904GMMA27MMA_64x128x32_S32S8S8_SS_TNEEEENS4_6LayoutISC_NS5_IJNSA_ILi0EEESR_SR_EEEEENS5_IJNS4_10UnderscoreESU_SU_EEEEENS4_13SM90_TMA_LOADENS4_14ComposedLayoutINS4_7SwizzleILi1ELi4ELi3EEENS4_18smem_ptr_flag_bitsILi8EEENSQ_INS5_IJNSA_ILi8EEESH_EEENS5_IJSH_SB_EEEEEEEvNS4_8identityESX_S17_vS18_EENS_8epilogue10collective6detail29Sm90TmaWarpSpecializedAdapterINS1B_15DefaultEpilogueIaSJ_SJ_NS1A_6thread17LinearCombinationIaLi1EiiLNS1F_9ScaleType4KindE0ELNS_15FloatRoundStyleE2EaEENS1_15EpilogueDefaultEEEEEvvEEEEvNT_6ParamsE,"ax",@progbits
	.align	128
.text._ZN7cutlass13device_kernelINS_4gemm6kernel13GemmUniversalIN4cute5tupleIJiiiiEEENS1_10collective13CollectiveMmaINS1_34MainloopSm90TmaGmmaWarpSpecializedILi5ENS5_IJNS4_1CILi1EEESB_SB_EEENS1_32KernelTmaWarpSpecializedPingpongEEENS5_IJNSA_ILi64EEENSA_ILi128EEENSA_ILi32EEEEEEaNS5_IJlSB_lEEEaSJ_NS4_8TiledMMAINS4_8MMA_AtomIJNS4_4SM904GMMA27MMA_64x128x32_S32S8S8_SS_TNEEEENS4_6LayoutISC_NS5_IJNSA_ILi0EEESR_SR_EEEEENS5_IJNS4_10UnderscoreESU_SU_EEEEENS4_13SM90_TMA_LOADENS4_14ComposedLayoutINS4_7SwizzleILi1ELi4ELi3EEENS4_18smem_ptr_flag_bitsILi8EEENSQ_INS5_IJNSA_ILi8EEESH_EEENS5_IJSH_SB_EEEEEEEvNS4_8identityESX_S17_vS18_EENS_8epilogue10collective6detail29Sm90TmaWarpSpecializedAdapterINS1B_15DefaultEpilogueIaSJ_SJ_NS1A_6thread17LinearCombinationIaLi1EiiLNS1F_9ScaleType4KindE0ELNS_15FloatRoundStyleE2EaEENS1_15EpilogueDefaultEEEEEvvEEEEvNT_6ParamsE:
        .type           _ZN7cutlass13device_kernelINS_4gemm6kernel13GemmUniversalIN4cute5tupleIJiiiiEEENS1_10collective13CollectiveMmaINS1_34MainloopSm90TmaGmmaWarpSpecializedILi5ENS5_IJNS4_1CILi1EEESB_SB_EEENS1_32KernelTmaWarpSpecializedPingpongEEENS5_IJNSA_ILi64EEENSA_ILi128EEENSA_ILi32EEEEEEaNS5_IJlSB_lEEEaSJ_NS4_8TiledMMAINS4_8MMA_AtomIJNS4_4SM904GMMA27MMA_64x128x32_S32S8S8_SS_TNEEEENS4_6LayoutISC_NS5_IJNSA_ILi0EEESR_SR_EEEEENS5_IJNS4_10UnderscoreESU_SU_EEEEENS4_13SM90_TMA_LOADENS4_14ComposedLayoutINS4_7SwizzleILi1ELi4ELi3EEENS4_18smem_ptr_flag_bitsILi8EEENSQ_INS5_IJNSA_ILi8EEESH_EEENS5_IJSH_SB_EEEEEEEvNS4_8identityESX_S17_vS18_EENS_8epilogue10collective6detail29Sm90TmaWarpSpecializedAdapterINS1B_15DefaultEpilogueIaSJ_SJ_NS1A_6thread17LinearCombinationIaLi1EiiLNS1F_9ScaleType4KindE0ELNS_15FloatRoundStyleE2EaEENS1_15EpilogueDefaultEEEEEvvEEEEvNT_6ParamsE,@function
        .size           _ZN7cutlass13device_kernelINS_4gemm6kernel13GemmUniversalIN4cute5tupleIJiiiiEEENS1_10collective13CollectiveMmaINS1_34MainloopSm90TmaGmmaWarpSpecializedILi5ENS5_IJNS4_1CILi1EEESB_SB_EEENS1_32KernelTmaWarpSpecializedPingpongEEENS5_IJNSA_ILi64EEENSA_ILi128EEENSA_ILi32EEEEEEaNS5_IJlSB_lEEEaSJ_NS4_8TiledMMAINS4_8MMA_AtomIJNS4_4SM904GMMA27MMA_64x128x32_S32S8S8_SS_TNEEEENS4_6LayoutISC_NS5_IJNSA_ILi0EEESR_SR_EEEEENS5_IJNS4_10UnderscoreESU_SU_EEEEENS4_13SM90_TMA_LOADENS4_14ComposedLayoutINS4_7SwizzleILi1ELi4ELi3EEENS4_18smem_ptr_flag_bitsILi8EEENSQ_INS5_IJNSA_ILi8EEESH_EEENS5_IJSH_SB_EEEEEEEvNS4_8identityESX_S17_vS18_EENS_8epilogue10collective6detail29Sm90TmaWarpSpecializedAdapterINS1B_15DefaultEpilogueIaSJ_SJ_NS1A_6thread17LinearCombinationIaLi1EiiLNS1F_9ScaleType4KindE0ELNS_15FloatRoundStyleE2EaEENS1_15EpilogueDefaultEEEEEvvEEEEvNT_6ParamsE,(.L_x_203 - _ZN7cutlass13device_kernelINS_4gemm6kernel13GemmUniversalIN4cute5tupleIJiiiiEEENS1_10collective13CollectiveMmaINS1_34MainloopSm90TmaGmmaWarpSpecializedILi5ENS5_IJNS4_1CILi1EEESB_SB_EEENS1_32KernelTmaWarpSpecializedPingpongEEENS5_IJNSA_ILi64EEENSA_ILi128EEENSA_ILi32EEEEEEaNS5_IJlSB_lEEEaSJ_NS4_8TiledMMAINS4_8MMA_AtomIJNS4_4SM904GMMA27MMA_64x128x32_S32S8S8_SS_TNEEEENS4_6LayoutISC_NS5_IJNSA_ILi0EEESR_SR_EEEEENS5_IJNS4_10UnderscoreESU_SU_EEEEENS4_13SM90_TMA_LOADENS4_14ComposedLayoutINS4_7SwizzleILi1ELi4ELi3EEENS4_18smem_ptr_flag_bitsILi8EEENSQ_INS5_IJNSA_ILi8EEESH_EEENS5_IJSH_SB_EEEEEEEvNS4_8identityESX_S17_vS18_EENS_8epilogue10collective6detail29Sm90TmaWarpSpecializedAdapterINS1B_15DefaultEpilogueIaSJ_SJ_NS1A_6thread17LinearCombinationIaLi1EiiLNS1F_9ScaleType4KindE0ELNS_15FloatRoundStyleE2EaEENS1_15EpilogueDefaultEEEEEvvEEEEvNT_6ParamsE)
        .other          _ZN7cutlass13device_kernelINS_4gemm6kernel13GemmUniversalIN4cute5tupleIJiiiiEEENS1_10collective13CollectiveMmaINS1_34MainloopSm90TmaGmmaWarpSpecializedILi5ENS5_IJNS4_1CILi1EEESB_SB_EEENS1_32KernelTmaWarpSpecializedPingpongEEENS5_IJNSA_ILi64EEENSA_ILi128EEENSA_ILi32EEEEEEaNS5_IJlSB_lEEEaSJ_NS4_8TiledMMAINS4_8MMA_AtomIJNS4_4SM904GMMA27MMA_64x128x32_S32S8S8_SS_TNEEEENS4_6LayoutISC_NS5_IJNSA_ILi0EEESR_SR_EEEEENS5_IJNS4_10UnderscoreESU_SU_EEEEENS4_13SM90_TMA_LOADENS4_14ComposedLayoutINS4_7SwizzleILi1ELi4ELi3EEENS4_18smem_ptr_flag_bitsILi8EEENSQ_INS5_IJNSA_ILi8EEESH_EEENS5_IJSH_SB_EEEEEEEvNS4_8identityESX_S17_vS18_EENS_8epilogue10collective6detail29Sm90TmaWarpSpecializedAdapterINS1B_15DefaultEpilogueIaSJ_SJ_NS1A_6thread17LinearCombinationIaLi1EiiLNS1F_9ScaleType4KindE0ELNS_15FloatRoundStyleE2EaEENS1_15EpilogueDefaultEEEEEvvEEEEvNT_6ParamsE,@"STO_CUDA_ENTRY STV_DEFAULT"
_ZN7cutlass13device_kernelINS_4gemm6kernel13GemmUniversalIN4cute5tupleIJiiiiEEENS1_10collective13CollectiveMmaINS1_34MainloopSm90TmaGmmaWarpSpecializedILi5ENS5_IJNS4_1CILi1EEESB_SB_EEENS1_32KernelTmaWarpSpecializedPingpongEEENS5_IJNSA_ILi64EEENSA_ILi128EEENSA_ILi32EEEEEEaNS5_IJlSB_lEEEaSJ_NS4_8TiledMMAINS4_8MMA_AtomIJNS4_4SM904GMMA27MMA_64x128x32_S32S8S8_SS_TNEEEENS4_6LayoutISC_NS5_IJNSA_ILi0EEESR_SR_EEEEENS5_IJNS4_10UnderscoreESU_SU_EEEEENS4_13SM90_TMA_LOADENS4_14ComposedLayoutINS4_7SwizzleILi1ELi4ELi3EEENS4_18smem_ptr_flag_bitsILi8EEENSQ_INS5_IJNSA_ILi8EEESH_EEENS5_IJSH_SB_EEEEEEEvNS4_8identityESX_S17_vS18_EENS_8epilogue10collective6detail29Sm90TmaWarpSpecializedAdapterINS1B_15DefaultEpilogueIaSJ_SJ_NS1A_6thread17LinearCombinationIaLi1EiiLNS1F_9ScaleType4KindE0ELNS_15FloatRoundStyleE2EaEENS1_15EpilogueDefaultEEEEEvvEEEEvNT_6ParamsE:
[----:B------:R-:W0:Y:S02]  /*0000*/  LDC R1, c[0x0][0x28] ;  /* 0x00000a00ff017b82 */ /* 0x000e240000000800 */
[----:B0-----:R-:W-:Y:S01]  /*0010*/  VIADD R1, R1, 0xfffffff8 ;  /* 0xfffffff801017836 */ /* 0x001fe20000000000 */
[----:B------:R-:W0:Y:S01]  /*0020*/  S2R R5, SR_TID.X ;  /* 0x0000000000057919 */ /* 0x000e220000002100 */
[----:B------:R-:W-:Y:S01]  /*0030*/  ELECT P0, URZ, PT ;  /* 0x00000000003f782f */ /* 0x000fe20003800000 */
[----:B------:R-:W-:Y:S01]  /*0040*/  BSSY B0, `(.L_x_0) ;  /* 0x000000f000007945 */ /* 0x000fe20003800000 */
[--C-:B0-----:R-:W-:Y:S02]  /*0050*/  SHF.R.U32.HI R0, RZ, 0x5, R5.reuse ;  /* 0x00000005ff007819 */ /* 0x101fe40000011605 */
[----:B------:R-:W-:-:S03]  /*0060*/  SHF.R.U32.HI R4, RZ, 0x7, R5 ;  /* 0x00000007ff047819 */ /* 0x000fc60000011605 */
[----:B------:R-:W0:Y:S04]  /*0070*/  SHFL.IDX PT, R2, R0, RZ, 0x1f ;  /* 0x00001fff00027589 */ /* 0x000e2800000e0000 */
[----:B------:R1:W2:Y:S01]  /*0080*/  SHFL.IDX PT, R7, R4, RZ, 0x1f ;  /* 0x00001fff04077589 */ /* 0x0002a200000e0000 */
[----:B0-----:R-:W-:-:S13]  /*0090*/  ISETP.NE.OR P0, PT, R2, RZ, !P0 ;  /* 0x000000ff0200720c */ /* 0x001fda0004705670 */
[----:B-12---:R-:W-:Y:S05]  /*00a0*/  @P0 BRA `(.L_x_1) ;  /* 0x0000000000200947 */ /* 0x006fea0003800000 */
[----:B------:R-:W-:Y:S02]  /*00b0*/  ULDC.64 UR4, c[0x0][0x198] ;  /* 0x0000660000047ab9 */ /* 0x000fe40000000a00 */
[----:B------:R-:W-:Y:S02]  /*00c0*/  UIADD3 UR6, UP0, UR4, 0xf0, URZ ;  /* 0x000000f004067890 */ /* 0x000fe4000ff1e03f */
[----:B------:R-:W-:Y:S02]  /*00d0*/  UIADD3 UR4, UP1, UR4, 0x1f0, URZ ;  /* 0x000001f004047890 */ /* 0x000fe4000ff3e03f */
[----:B------:R-:W-:Y:S02]  /*00e0*/  UIADD3.X UR7, URZ, UR5, URZ, UP0, !UPT ;  /* 0x000000053f077290 */ /* 0x000fe400087fe43f */
[----:B------:R-:W-:-:S07]  /*00f0*/  UIADD3.X UR5, URZ, UR5, URZ, UP1, !UPT ;  /* 0x000000053f057290 */ /* 0x000fce0008ffe43f */
[----:B------:R0:W-:Y:S02]  /*0100*/  UTMACCTL.PF [UR6] ;  /* 0x00000000060079b9 */ /* 0x0001e40008040000 */
[----:B------:R0:W-:Y:S02]  /*0110*/  UTMACCTL.PF [UR4] ;  /* 0x00000000040079b9 */ /* 0x0001e40008040000 */
[----:B0-----:R-:W-:Y:S01]  /*0120*/  NOP ;  /* 0x0000000000007918 */ /* 0x001fe20000000000 */
.L_x_1:
[----:B------:R-:W-:Y:S05]  /*0130*/  BSYNC B0 ;  /* 0x0000000000007941 */ /* 0x000fea0003800000 */
.L_x_0:
[----:B------:R-:W0:Y:S02]  /*0140*/  SHFL.IDX PT, R3, R0, RZ, 0x1f ;  /* 0x00001fff00037589 */ /* 0x000e2400000e0000 */
[----:B0-----:R-:W-:-:S13]  /*0150*/  ISETP.NE.AND P0, PT, R3, RZ, PT ;  /* 0x000000ff0300720c */ /* 0x001fda0003f05270 */
[----:B------:R-:W-:Y:S05]  /*0160*/  @P0 BRA `(.L_x_2) ;  /* 0x0000000000600947 */ /* 0x000fea0003800000 */
[----:B------:R-:W0:Y:S01]  /*0170*/  S2UR UR8, SR_CgaCtaId ;  /* 0x00000000000879c3 */ /* 0x000e220000008800 */
[----:B------:R-:W-:Y:S01]  /*0180*/  UMOV UR4, 0x400 ;  /* 0x0000040000047882 */ /* 0x000fe20000000000 */
[----:B------:R-:W-:Y:S01]  /*0190*/  UMOV UR5, 0x1 ;  /* 0x0000000100057882 */ /* 0x000fe20000000000 */
[----:B------:R-:W-:Y:S01]  /*01a0*/  UMOV UR6, 0x80 ;  /* 0x0000008000067882 */ /* 0x000fe20000000000 */
[----:B------:R-:W-:Y:S01]  /*01b0*/  ELECT P0, URZ, PT ;  /* 0x00000000003f782f */ /* 0x000fe20003800000 */
[----:B------:R-:W-:-:S04]  /*01c0*/  UIADD3 UR6, -UR6, 0x100000, URZ ;  /* 0x0010000006067890 */ /* 0x000fc8000fffe13f */
[----:B------:R-:W-:Y:S02]  /*01d0*/  USHF.L.U32 UR7, UR6, 0xb, URZ ;  /* 0x0000000b06077899 */ /* 0x000fe4000800063f */
[----:B------:R-:W-:Y:S02]  /*01e0*/  USHF.L.U32 UR6, UR6, 0x1, URZ ;  /* 0x0000000106067899 */ /* 0x000fe4000800063f */
[----:B0-----:R-:W-:Y:S02]  /*01f0*/  ULEA UR8, UR8, UR4, 0x18 ;  /* 0x0000000408087291 */ /* 0x001fe4000f8ec03f */
[----:B------:R-:W-:-:S04]  /*0200*/  UIADD3 UR4, -UR5, 0x100000, URZ ;  /* 0x0010000005047890 */ /* 0x000fc8000fffe13f */
[----:B------:R-:W-:Y:S02]  /*0210*/  USHF.L.U32 UR5, UR4, 0xb, URZ ;  /* 0x0000000b04057899 */ /* 0x000fe4000800063f */
[----:B------:R-:W-:Y:S01]  /*0220*/  USHF.L.U32 UR4, UR4, 0x1, URZ ;  /* 0x0000000104047899 */ /* 0x000fe2000800063f */
[----:B------:R-:W0:Y:S11]  /*0230*/  FENCE.VIEW.ASYNC.S ;  /* 0x00000000000073c6 */ /* 0x000e360000000000 */
[----:B0-----:R0:W1:Y:S01]  /*0240*/  SYNCS.EXCH.64 URZ, [UR8], UR4 ;  /* 0x00000004083f75b2 */ /* 0x0010620008000100 */
[----:B------:R0:W2:Y:S01]  /*0250*/  SYNCS.EXCH.64 URZ, [UR8+0x28], UR6 ;  /* 0x00002806083f75b2 */ /* 0x0000a20008000100 */
[----:B------:R0:W3:Y:S01]  /*0260*/  SYNCS.EXCH.64 URZ, [UR8+0x8], UR4 ;  /* 0x00000804083f75b2 */ /* 0x0000e20008000100 */
[----:B------:R0:W4:Y:S01]  /*0270*/  SYNCS.EXCH.64 URZ, [UR8+0x30], UR6 ;  /* 0x00003006083f75b2 */ /* 0x0001220008000100 */
[----:B------:R0:W0:Y:S01]  /*0280*/  SYNCS.EXCH.64 URZ, [UR8+0x10], UR4 ;  /* 0x00001004083f75b2 */ /* 0x0000220008000100 */
[----:B------:R0:W0:Y:S01]  /*0290*/  SYNCS.EXCH.64 URZ, [UR8+0x38], UR6 ;  /* 0x00003806083f75b2 */ /* 0x0000220008000100 */
[----:B------:R0:W0:Y:S01]  /*02a0*/  SYNCS.EXCH.64 URZ, [UR8+0x18], UR4 ;  /* 0x00001804083f75b2 */ /* 0x0000220008000100 */
[----:B------:R0:W0:Y:S01]  /*02b0*/  SYNCS.EXCH.64 URZ, [UR8+0x40], UR6 ;  /* 0x00004006083f75b2 */ /* 0x0000220008000100 */
[----:B------:R0:W0:Y:S01]  /*02c0*/  SYNCS.EXCH.64 URZ, [UR8+0x20], UR4 ;  /* 0x00002004083f75b2 */ /* 0x0000220008000100 */
[----:B------:R0:W0:Y:S01]  /*02d0*/  SYNCS.EXCH.64 URZ, [UR8+0x48], UR6 ;  /* 0x00004806083f75b2 */ /* 0x0000220008000100 */
[----:B------:R-:W-:Y:S01]  /*02e0*/  NOP ;  /* 0x0000000000007918 */ /* 0x000fe20000000000 */
.L_x_2:
[----:B------:R-:W5:Y:S01]  /*02f0*/  SHFL.IDX PT, R6, R0, RZ, 0x1f ;  /* 0x00001fff00067589 */ /* 0x000f6200000e0000 */
[----:B------:R-:W-:Y:S01]  /*0300*/  ELECT P0, URZ, PT ;  /* 0x00000000003f782f */ /* 0x000fe20003800000 */
[----:B------:R-:W-:Y:S01]  /*0310*/  NOP ;  /* 0x0000000000007918 */ /* 0x000fe20000000000 */
[----:B------:R-:W-:Y:S01]  /*0320*/  ELECT P1, URZ, PT ;  /* 0x00000000003f782f */ /* 0x000fe20003820000 */
[----:B------:R1:W2:Y:S01]  /*0330*/  SHFL.IDX PT, R3, R0, RZ, 0x1f ;  /* 0x00001fff00037589 */ /* 0x0002a200000e0000 */
[----:B0-----:R-:W-:Y:S01]  /*0340*/  UMOV UR4, 0x20 ;  /* 0x0000002000047882 */ /* 0x001fe20000000000 */
[----:B------:R-:W-:Y:S01]  /*0350*/  UMOV UR11, 0x80 ;  /* 0x00000080000b7882 */ /* 0x000fe20000000000 */
[----:B------:R-:W-:Y:S01]  /*0360*/  NOP ;  /* 0x0000000000007918 */ /* 0x000fe20000000000 */
[----:B------:R-:W0:Y:S01]  /*0370*/  SHFL.IDX PT, R4, R4, RZ, 0x1f ;  /* 0x00001fff04047589 */ /* 0x000e2200000e0000 */
[C---:B------:R-:W-:Y:S01]  /*0380*/  VIADD R31, R7.reuse, 0xffffffff ;  /* 0xffffffff071f7836 */ /* 0x040fe20000000000 */
[----:B------:R-:W-:Y:S01]  /*0390*/  ULDC.64 UR36, c[0x0][0x208] ;  /* 0x0000820000247ab9 */ /* 0x000fe20000000a00 */
[----:B------:R-:W-:-:S02]  /*03a0*/  ISETP.NE.AND P2, PT, R7, RZ, PT ;  /* 0x000000ff0700720c */ /* 0x000fc40003f45270 */
[----:B-1----:R-:W-:Y:S02]  /*03b0*/  SHF.R.S32.HI R0, RZ, 0x1f, R5 ;  /* 0x0000001fff007819 */ /* 0x002fe40000011405 */
[----:B------:R-:W-:Y:S02]  /*03c0*/  ISETP.GE.U32.AND P3, PT, R31, 0x2, PT ;  /* 0x000000021f00780c */ /* 0x000fe40003f66070 */
[----:B------:R-:W-:-:S04]  /*03d0*/  LEA.HI R0, R0, R5, RZ, 0x7 ;  /* 0x0000000500007211 */ /* 0x000fc800078f38ff */
[----:B------:R-:W-:Y:S02]  /*03e0*/  LOP3.LUT R0, R0, 0xffffff80, RZ, 0xc0, !PT ;  /* 0xffffff8000007812 */ /* 0x000fe400078ec0ff */
[----:B-----5:R-:W-:Y:S02]  /*03f0*/  ISETP.NE.OR P0, PT, R6, RZ, !P0 ;  /* 0x000000ff0600720c */ /* 0x020fe40004705670 */
[----:B--2---:R-:W-:Y:S02]  /*0400*/  ISETP.NE.OR P1, PT, R3, RZ, !P1 ;  /* 0x000000ff0300720c */ /* 0x004fe40004f25670 */
[----:B------:R-:W-:Y:S02]  /*0410*/  SHF.R.S32.HI R3, RZ, 0x1f, R2 ;  /* 0x0000001fff037819 */ /* 0x000fe40000011402 */
[----:B0-----:R-:W-:Y:S01]  /*0420*/  R2UR UR43, R4 ;  /* 0x00000000042b72ca */ /* 0x001fe200000e0000 */
[----:B------:R-:W-:Y:S01]  /*0430*/  IMAD.IADD R4, R5, 0x1, -R0 ;  /* 0x0000000105047824 */ /* 0x000fe200078e0a00 */
[----:B------:R-:W-:-:S05]  /*0440*/  LEA.HI R3, R3, R2, RZ, 0x2 ;  /* 0x0000000203037211 */ /* 0x000fca00078f10ff */
[----:B------:R-:W-:Y:S01]  /*0450*/  VOTEU.ALL UP0, P0 ;  /* 0x00000000003f7886 */ /* 0x000fe20000000000 */
[----:B------:R-:W-:Y:S01]  /*0460*/  LOP3.LUT R3, R3, 0xfffffffc, RZ, 0xc0, !PT ;  /* 0xfffffffc03037812 */ /* 0x000fe200078ec0ff */
[----:B------:R-:W-:-:S03]  /*0470*/  VOTEU.ALL UP1, P1 ;  /* 0x00000000003f7886 */ /* 0x000fc60000820000 */
[----:B------:R-:W0:Y:S01]  /*0480*/  @!UP0 S2UR UR7, SR_CgaCtaId ;  /* 0x00000000000789c3 */ /* 0x000e220000008800 */
[----:B------:R-:W-:Y:S01]  /*0490*/  @!UP0 UMOV UR6, 0x400 ;  /* 0x0000040000068882 */ /* 0x000fe20000000000 */
[----:B------:R-:W-:-:S04]  /*04a0*/  @!UP0 UIADD3 UR4, -UR4, 0x100000, URZ ;  /* 0x0010000004048890 */ /* 0x000fc8000fffe13f */
[----:B------:R-:W-:Y:S02]  /*04b0*/  @!UP0 USHF.L.U32 UR5, UR4, 0xb, URZ ;  /* 0x0000000b04058899 */ /* 0x000fe4000800063f */
[----:B------:R-:W-:Y:S01]  /*04c0*/  @!UP0 USHF.L.U32 UR4, UR4, 0x1, URZ ;  /* 0x0000000104048899 */ /* 0x000fe2000800063f */
[----:B------:R-:W-:Y:S01]  /*04d0*/  IMAD.IADD R14, R2, 0x1, -R3 ;  /* 0x00000001020e7824 */ /* 0x000fe200078e0a03 */
[----:B------:R-:W-:Y:S01]  /*04e0*/  @!UP1 UMOV UR9, 0x400 ;  /* 0x0000040000099882 */ /* 0x000fe20000000000 */
[----:B------:R-:W-:Y:S01]  /*04f0*/  VOTEU.ALL UP2, P1 ;  /* 0x00000000003f7886 */ /* 0x000fe20000840000 */
[----:B------:R-:W-:Y:S01]  /*0500*/  VOTEU.ALL UP3, P1 ;  /* 0x00000000003f7886 */ /* 0x000fe20000860000 */
[----:B------:R-:W-:Y:S01]  /*0510*/  VOTEU.ALL UP4, P1 ;  /* 0x00000000003f7886 */ /* 0x000fe20000880000 */
[----:B------:R-:W1:Y:S01]  /*0520*/  @!UP1 S2UR UR10, SR_CgaCtaId ;  /* 0x00000000000a99c3 */ /* 0x000e620000008800 */
[----:B------:R-:W-:Y:S01]  /*0530*/  VOTEU.ALL UP5, P1 ;  /* 0x00000000003f7886 */ /* 0x000fe200008a0000 */
[----:B0-----:R-:W-:-:S02]  /*0540*/  @!UP0 ULEA UR8, UR7, UR6, 0x18 ;  /* 0x0000000607088291 */ /* 0x001fc4000f8ec03f */
[----:B------:R-:W-:-:S04]  /*0550*/  @!UP1 UIADD3 UR6, -UR11, 0x100000, URZ ;  /* 0x001000000b069890 */ /* 0x000fc8000fffe13f */
[----:B------:R-:W-:Y:S02]  /*0560*/  @!UP1 USHF.L.U32 UR7, UR6, 0xb, URZ ;  /* 0x0000000b06079899 */ /* 0x000fe4000800063f */
[----:B------:R-:W-:Y:S01]  /*0570*/  @!UP1 USHF.L.U32 UR6, UR6, 0x1, URZ ;  /* 0x0000000106069899 */ /* 0x000fe2000800063f */
[----:B------:R-:W-:Y:S01]  /*0580*/  VOTEU.ALL UP0, P0 ;  /* 0x00000000003f7886 */ /* 0x000fe20000000000 */
[----:B-1----:R-:W-:Y:S01]  /*0590*/  @!UP1 ULEA UR9, UR10, UR9, 0x18 ;  /* 0x000000090a099291 */ /* 0x002fe2000f8ec03f */
[----:B------:R-:W-:Y:S02]  /*05a0*/  VOTEU.ALL UP1, P0 ;  /* 0x00000000003f7886 */ /* 0x000fe40000020000 */
[----:B------:R-:W-:Y:S01]  /*05b0*/  ULDC.64 UR10, c[0x0][0x598] ;  /* 0x00016600000a7ab9 */ /* 0x000fe20000000a00 */
[----:B------:R-:W-:Y:S01]  /*05c0*/  ISETP.NE.AND P0, PT, R14, 0x3, PT ;  /* 0x000000030e00780c */ /* 0x000fe20003f05270 */
[----:B------:R-:W0:Y:S02]  /*05d0*/  FENCE.VIEW.ASYNC.S ;  /* 0x00000000000073c6 */ /* 0x000e240000000000 */
[----:B0-----:R0:W3:Y:S01]  /*05e0*/  @!UP0 SYNCS.EXCH.64 URZ, [UR8+0x80], UR4 ;  /* 0x00008004083f85b2 */ /* 0x0010e20008000100 */
[----:B------:R-:W-:-:S02]  /*05f0*/  ISETP.NE.U32.AND P1, PT, RZ, UR10, PT ;  /* 0x0000000aff007c0c */ /* 0x000fc4000bf25070 */
[----:B------:R-:W-:Y:S02]  /*0600*/  ISETP.EQ.OR P0, PT, R14, RZ, !P0 ;  /* 0x000000ff0e00720c */ /* 0x000fe40004702670 */
[----:B------:R-:W-:Y:S02]  /*0610*/  ISETP.NE.AND.EX P1, PT, RZ, UR11, PT, P1 ;  /* 0x0000000bff007c0c */ /* 0x000fe4000bf25310 */
[----:B------:R-:W-:-:S04]  /*0620*/  ISETP.EQ.AND P0, PT, R7, RZ, P0 ;  /* 0x000000ff0700720c */ /* 0x000fc80000702270 */
[----:B------:R-:W-:-:S04]  /*0630*/  SEL R23, RZ, 0x1, !P0 ;  /* 0x00000001ff177807 */ /* 0x000fc80004000000 */
[----:B------:R-:W-:Y:S01]  /*0640*/  SEL R23, R23, 0x2, P3 ;  /* 0x0000000217177807 */ /* 0x000fe20001800000 */
[----:B------:R0:W3:Y:S01]  /*0650*/  @!UP1 SYNCS.EXCH.64 URZ, [UR8+0x88], UR4 ;  /* 0x00008804083f95b2 */ /* 0x0000e20008000100 */
[----:B------:R-:W-:Y:S01]  /*0660*/  NOP ;  /* 0x0000000000007918 */ /* 0x000fe20000000000 */
[----:B------:R0:W3:Y:S01]  /*0670*/  @!UP2 SYNCS.EXCH.64 URZ, [UR9+0x60], UR6 ;  /* 0x00006006093fa5b2 */ /* 0x0000e20008000100 */
[----:B------:R0:W3:Y:S01]  /*0680*/  @!UP3 SYNCS.EXCH.64 URZ, [UR9+0x68], UR6 ;  /* 0x00006806093fb5b2 */ /* 0x0000e20008000100 */
[----:B------:R0:W3:Y:S01]  /*0690*/  @!UP4 SYNCS.EXCH.64 URZ, [UR9+0x70], UR6 ;  /* 0x00007006093fc5b2 */ /* 0x0000e20008000100 */
[----:B------:R0:W3:Y:S01]  /*06a0*/  @!UP5 SYNCS.EXCH.64 URZ, [UR9+0x78], UR6 ;  /* 0x00007806093fd5b2 */ /* 0x0000e20008000100 */
[----:B------:R-:W-:Y:S01]  /*06b0*/  NOP ;  /* 0x0000000000007918 */ /* 0x000fe20000000000 */
[----:B---34-:R-:W-:Y:S06]  /*06c0*/  BAR.SYNC.DEFER_BLOCKING 0x0 ;  /* 0x0000000000007b1d */ /* 0x018fec0000010000 */
[----:B0-----:R-:W-:Y:S05]  /*06d0*/  @!P1 BRA `(.L_x_3) ;  /* 0x00000000001c9947 */ /* 0x001fea0003800000 */
[----:B------:R-:W0:Y:S02]  /*06e0*/  LDC.64 R2, c[0x0][0x598] ;  /* 0x00016600ff027b82 */ /* 0x000e240000000a00 */
[----:B0-----:R-:W2:Y:S02]  /*06f0*/  LDG.E.64 R2, desc[UR36][R2.64] ;  /* 0x0000002402027981 */ /* 0x001ea4000c1e1b00 */
[----:B--2---:R-:W-:-:S04]  /*0700*/  ISETP.NE.U32.AND P0, PT, R2, RZ, PT ;  /* 0x000000ff0200720c */ /* 0x004fc80003f05070 */
[----:B------:R-:W-:-:S13]  /*0710*/  ISETP.NE.AND.EX P0, PT, R3, RZ, PT, P0 ;  /* 0x000000ff0300720c */ /* 0x000fda0003f05300 */
[----:B------:R-:W-:Y:S05]  /*0720*/  @!P0 BRA `(.L_x_3) ;  /* 0x0000000000088947 */ /* 0x000fea0003800000 */
[----:B------:R1:W5:Y:S01]  /*0730*/  LD.E R88, desc[UR36][R2.64] ;  /* 0x0000002402587980 */ /* 0x000362000c101900 */
[----:B------:R-:W-:Y:S05]  /*0740*/  BRA `(.L_x_4) ;  /* 0x0000000000247947 */ /* 0x000fea0003800000 */
.L_x_3:
[----:B------:R-:W-:Y:S02]  /*0750*/  ULDC.64 UR4, c[0x0][0x588] ;  /* 0x0001620000047ab9 */ /* 0x000fe40000000a00 */
[----:B------:R-:W-:-:S04]  /*0760*/  ISETP.NE.U32.AND P0, PT, RZ, UR4, PT ;  /* 0x00000004ff007c0c */ /* 0x000fc8000bf05070 */
[----:B------:R-:W-:-:S13]  /*0770*/  ISETP.NE.AND.EX P0, PT, RZ, UR5, PT, P0 ;  /* 0x00000005ff007c0c */ /* 0x000fda000bf05300 */
[----:B------:R-:W-:Y:S05]  /*0780*/  @!P0 BRA `(.L_x_5) ;  /* 0x00000000000c8947 */ /* 0x000fea0003800000 */
[----:B------:R-:W0:Y:S02]  /*0790*/  LDC.64 R88, c[0x0][0x588] ;  /* 0x00016200ff587b82 */ /* 0x000e240000000a00 */
[----:B0-----:R0:W5:Y:S01]  /*07a0*/  LDG.E R88, desc[UR36][R88.64] ;  /* 0x0000002458587981 */ /* 0x001162000c1e1900 */
[----:B------:R-:W-:Y:S05]  /*07b0*/  BRA `(.L_x_4) ;  /* 0x0000000000087947 */ /* 0x000fea0003800000 */
.L_x_5:
[----:B------:R-:W-:Y:S02]  /*07c0*/  ULDC UR4, c[0x0][0x580] ;  /* 0x0001600000047ab9 */ /* 0x000fe40000000800 */
[----:B------:R-:W-:-:S07]  /*07d0*/  IMAD.U32 R88, RZ, RZ, UR4 ;  /* 0x00000004ff587e24 */ /* 0x000fce000f8e00ff */
.L_x_4:
[----:B------:R-:W-:Y:S02]  /*07e0*/  ULDC.64 UR4, c[0x0][0x5a0] ;  /* 0x0001680000047ab9 */ /* 0x000fe40000000a00 */
[----:B------:R-:W-:-:S04]  /*07f0*/  ISETP.NE.U32.AND P0, PT, RZ, UR4, PT ;  /* 0x00000004ff007c0c */ /* 0x000fc8000bf05070 */
[----:B------:R-:W-:-:S13]  /*0800*/  ISETP.NE.AND.EX P0, PT, RZ, UR5, PT, P0 ;  /* 0x00000005ff007c0c */ /* 0x000fda000bf05300 */
[----:B------:R-:W-:Y:S05]  /*0810*/  @!P0 BRA `(.L_x_6) ;  /* 0x00000000001c8947 */ /* 0x000fea0003800000 */
[----:B-1----:R-:W1:Y:S02]  /*0820*/  LDC.64 R2, c[0x0][0x5a0] ;  /* 0x00016800ff027b82 */ /* 0x002e640000000a00 */
[----:B-1----:R-:W2:Y:S02]  /*0830*/  LDG.E.64 R2, desc[UR36][R2.64] ;  /* 0x0000002402027981 */ /* 0x002ea4000c1e1b00 */
[----:B--2---:R-:W-:-:S04]  /*0840*/  ISETP.NE.U32.AND P0, PT, R2, RZ, PT ;  /* 0x000000ff0200720c */ /* 0x004fc80003f05070 */
[----:B------:R-:W-:-:S13]  /*0850*/  ISETP.NE.AND.EX P0, PT, R3, RZ, PT, P0 ;  /* 0x000000ff0300720c */ /* 0x000fda0003f05300 */
[----:B------:R-:W-:Y:S05]  /*0860*/  @!P0 BRA `(.L_x_6) ;  /* 0x0000000000088947 */ /* 0x000fea0003800000 */
[----:B0-----:R2:W5:Y:S01]  /*0870*/  LD.E R89, desc[UR36][R2.64] ;  /* 0x0000002402597980 */ /* 0x001562000c101900 */
[----:B------:R-:W-:Y:S05]  /*0880*/  BRA `(.L_x_7) ;  /* 0x0000000000247947 */ /* 0x000fea0003800000 */
.L_x_6:
[----:B------:R-:W-:Y:S02]  /*0890*/  ULDC.64 UR4, c[0x0][0x590] ;  /* 0x0001640000047ab9 */ /* 0x000fe40000000a00 */
[----:B------:R-:W-:-:S04]  /*08a0*/  ISETP.NE.U32.AND P0, PT, RZ, UR4, PT ;  /* 0x00000004ff007c0c */ /* 0x000fc8000bf05070 */
[----:B------:R-:W-:-:S13]  /*08b0*/  ISETP.NE.AND.EX P0, PT, RZ, UR5, PT, P0 ;  /* 0x00000005ff007c0c */ /* 0x000fda000bf05300 */
[----:B------:R-:W-:Y:S05]  /*08c0*/  @!P0 BRA `(.L_x_8) ;  /* 0x00000000000c8947 */ /* 0x000fea0003800000 */
[----:B-1----:R-:W0:Y:S02]  /*08d0*/  LDC.64 R2, c[0x0][0x590] ;  /* 0x00016400ff027b82 */ /* 0x002e240000000a00 */
[----:B0-----:R0:W5:Y:S01]  /*08e0*/  LDG.E R89, desc[UR36][R2.64] ;  /* 0x0000002402597981 */ /* 0x001162000c1e1900 */
[----:B------:R-:W-:Y:S05]  /*08f0*/  BRA `(.L_x_7) ;  /* 0x0000000000087947 */ /* 0x000fea0003800000 */
.L_x_8:
[----:B------:R-:W-:Y:S02]  /*0900*/  ULDC UR4, c[0x0][0x584] ;  /* 0x0001610000047ab9 */ /* 0x000fe40000000800 */
[----:B0-----:R-:W-:-:S07]  /*0910*/  IMAD.U32 R89, RZ, RZ, UR4 ;  /* 0x00000004ff597e24 */ /* 0x001fce000f8e00ff */
.L_x_7:
[----:B012---:R-:W0:Y:S01]  /*0920*/  LDC R2, c[0x0][0x65c] ;  /* 0x00019700ff027b82 */ /* 0x007e220000000800 */
[----:B------:R-:W1:Y:S01]  /*0930*/  S2R R15, SR_CTAID.Y ;  /* 0x00000000000f7919 */ /* 0x000e620000002600 */
[----:B------:R-:W-:Y:S01]  /*0940*/  ULDC UR6, c[0x0][0x28c] ;  /* 0x0000a30000067ab9 */ /* 0x000fe20000000800 */
[----:B------:R-:W-:Y:S01]  /*0950*/  ISETP.NE.AND P0, PT, R7, 0x2, PT ;  /* 0x000000020700780c */ /* 0x000fe20003f05270 */
[----:B------:R-:W-:Y:S01]  /*0960*/  UIADD3 UR6, UR6, 0x1f, URZ ;  /* 0x0000001f06067890 */ /* 0x000fe2000fffe03f */
[----:B------:R-:W2:Y:S01]  /*0970*/  S2R R6, SR_CTAID.X ;  /* 0x0000000000067919 */ /* 0x000ea20000002500 */
[----:B------:R-:W-:Y:S01]  /*0980*/  UMOV UR39, URZ ;  /* 0x0000003f00277c82 */ /* 0x000fe20008000000 */
[----:B------:R-:W-:Y:S01]  /*0990*/  UMOV UR38, URZ ;  /* 0x0000003f00267c82 */ /* 0x000fe20008000000 */
[----:B------:R-:W-:Y:S01]  /*09a0*/  USHF.R.S32.HI UR7, URZ, 0x1f, UR6 ;  /* 0x0000001f3f077899 */ /* 0x000fe20008011406 */
[----:B------:R-:W-:-:S03]  /*09b0*/  ULDC.64 UR8, c[0x0][0x650] ;  /* 0x0001940000087ab9 */ /* 0x000fc60000000a00 */
[----:B------:R-:W-:-:S04]  /*09c0*/  ULEA.HI UR7, UR7, UR6, URZ, 0x5 ;  /* 0x0000000607077291 */ /* 0x000fc8000f8f283f */
[----:B------:R-:W-:Y:S01]  /*09d0*/  USHF.R.S32.HI UR40, URZ, 0x5, UR7 ;  /* 0x000000053f287899 */ /* 0x000fe20008011407 */
[----:B0-----:R-:W-:-:S13]  /*09e0*/  ISETP.NE.AND P1, PT, R2, 0x1, PT ;  /* 0x000000010200780c */ /* 0x001fda0003f25270 */
[----:B------:R-:W2:Y:S01]  /*09f0*/  @P1 LDC R17, c[0x0][0x10] ;  /* 0x00000400ff111b82 */ /* 0x000ea20000000800 */
[----:B-1----:R-:W-:Y:S02]  /*0a00*/  @P1 IMAD.MOV.U32 R8, RZ, RZ, R15 ;  /* 0x000000ffff081224 */ /* 0x002fe400078e000f */
[----:B------:R-:W-:Y:S02]  /*0a10*/  @P1 IMAD.MOV.U32 R9, RZ, RZ, RZ ;  /* 0x000000ffff091224 */ /* 0x000fe400078e00ff */
[----:B------:R-:W-:-:S03]  /*0a20*/  @P1 IMAD.MOV.U32 R7, RZ, RZ, RZ ;  /* 0x000000ffff071224 */ /* 0x000fc600078e00ff */
[----:B------:R-:W0:Y:S01]  /*0a30*/  @!P1 LDC R3, c[0x0][0xc] ;  /* 0x00000300ff039b82 */ /* 0x000e220000000800 */
[----:B------:R-:W-:Y:S01]  /*0a40*/  ULDC UR4, c[0x0][0xc] ;  /* 0x0000030000047ab9 */ /* 0x000fe20000000800 */
[----:B------:R-:W-:Y:S02]  /*0a50*/  ULDC UR5, c[0x0][0x10] ;  /* 0x0000040000057ab9 */ /* 0x000fe40000000800 */
[----:B------:R-:W-:-:S04]  /*0a60*/  UIMAD.WIDE.U32 UR4, UR4, UR5, URZ ;  /* 0x00000005040472a5 */ /* 0x000fc8000f8e003f */
[----:B------:R-:W1:Y:S01]  /*0a70*/  LDC R0, c[0x0][0x14] ;  /* 0x00000500ff007b82 */ /* 0x000e620000000800 */
[----:B--2---:R-:W-:-:S04]  /*0a80*/  @P1 IMAD.WIDE.U32 R16, R6, R17, R8 ;  /* 0x0000001106101225 */ /* 0x004fc800078e0008 */
[----:B------:R-:W-:Y:S02]  /*0a90*/  @P1 IMAD.IADD R17, R17, 0x1, R7 ;  /* 0x0000000111111824 */ /* 0x000fe400078e0207 */
[----:B------:R-:W-:Y:S02]  /*0aa0*/  IMAD.MOV.U32 R7, RZ, RZ, RZ ;  /* 0x000000ffff077224 */ /* 0x000fe400078e00ff */
[----:B0-----:R-:W-:-:S04]  /*0ab0*/  @!P1 IMAD.WIDE.U32 R8, R3, R15, R6 ;  /* 0x0000000f03089225 */ /* 0x001fc800078e0006 */
[----:B------:R-:W-:Y:S02]  /*0ac0*/  @!P1 IMAD.MOV.U32 R16, RZ, RZ, R8 ;  /* 0x000000ffff109224 */ /* 0x000fe400078e0008 */
[----:B-1----:R-:W-:-:S04]  /*0ad0*/  IMAD.WIDE.U32 R10, R0, UR4, RZ ;  /* 0x00000004000a7c25 */ /* 0x002fc8000f8e00ff */
[----:B------:R-:W-:Y:S01]  /*0ae0*/  IMAD R3, R0, UR5, RZ ;  /* 0x0000000500037c24 */ /* 0x000fe2000f8e02ff */
[----:B------:R0:W-:Y:S01]  /*0af0*/  STL.64 [R1], R10 ;  /* 0x0000000a01007387 */ /* 0x0001e20000100a00 */
[----:B------:R-:W-:Y:S02]  /*0b00*/  @!P1 IMAD.MOV.U32 R17, RZ, RZ, R9 ;  /* 0x000000ffff119224 */ /* 0x000fe400078e0009 */
[----:B------:R-:W-:Y:S01]  /*0b10*/  IMAD.IADD R0, R11, 0x1, R3 ;  /* 0x000000010b007824 */ /* 0x000fe200078e0203 */
[----:B------:R-:W-:Y:S06]  /*0b20*/  @P0 BRA `(.L_x_9) ;  /* 0x0000000000200947 */ /* 0x000fec0003800000 */
[----:B------:R-:W-:Y:S01]  /*0b30*/  UISETP.GE.U32.AND UP0, UPT, UR40, 0x5, UPT ;  /* 0x000000052800788c */ /* 0x000fe2000bf06070 */
[----:B------:R-:W-:Y:S01]  /*0b40*/  IADD3 R16, P0, R16, R10, RZ ;  /* 0x0000000a10107210 */ /* 0x000fe20007f1e0ff */
[----:B------:R-:W-:Y:S01]  /*0b50*/  UIMAD.WIDE.U32 UR4, UR40, -0x33333333, URZ ;  /* 0xcccccccd280478a5 */ /* 0x000fe2000f8e003f */
[----:B------:R-:W-:-:S03]  /*0b60*/  UMOV UR38, URZ ;  /* 0x0000003f00267c82 */ /* 0x000fc60008000000 */
[----:B------:R-:W-:Y:S01]  /*0b70*/  USHF.R.U32.HI UR4, URZ, 0x2, UR5 ;  /* 0x000000023f047899 */ /* 0x000fe20008011605 */
[----:B------:R-:W-:-:S03]  /*0b80*/  IMAD.X R17, R0, 0x1, R17, P0 ;  /* 0x0000000100117824 */ /* 0x000fc600000e0611 */
[----:B------:R-:W-:Y:S02]  /*0b90*/  UIMAD UR39, UR4, -0x5, UR40 ;  /* 0xfffffffb042778a4 */ /* 0x000fe4000f8e0228 */
[----:B------:R-:W-:-:S12]  /*0ba0*/  @UP0 ULOP3.LUT UR38, UR4, 0x1, URZ, 0xc0, !UPT ;  /* 0x0000000104260892 */ /* 0x000fd8000f8ec03f */
.L_x_9:
[----:B------:R-:W-:Y:S01]  /*0bb0*/  ISETP.GE.U32.AND P0, PT, R16, UR8, PT ;  /* 0x0000000810007c0c */ /* 0x000fe2000bf06070 */
[----:B------:R-:W-:Y:S01]  /*0bc0*/  IMAD.MOV.U32 R22, RZ, RZ, -0x1 ;  /* 0xffffffffff167424 */ /* 0x000fe200078e00ff */
[----:B------:R-:W-:Y:S01]  /*0bd0*/  PRMT R3, RZ, 0x7610, R3 ;  /* 0x00007610ff037816 */ /* 0x000fe20000000003 */
[----:B------:R-:W-:Y:S01]  /*0be0*/  IMAD.MOV.U32 R19, RZ, RZ, -0x1 ;  /* 0xffffffffff137424 */ /* 0x000fe200078e00ff */
[----:B------:R-:W-:Y:S01]  /*0bf0*/  ISETP.GE.U32.AND.EX P0, PT, R17, UR9, PT, P0 ;  /* 0x0000000911007c0c */ /* 0x000fe2000bf06100 */
[----:B------:R-:W-:-:S12]  /*0c00*/  IMAD.MOV.U32 R18, RZ, RZ, -0x1 ;  /* 0xffffffffff127424 */ /* 0x000fd800078e00ff */
[----:B------:R-:W-:Y:S05]  /*0c10*/  @P0 BRA `(.L_x_10) ;  /* 0x0000000400580947 */ /* 0x000fea0003800000 */
[----:B------:R-:W1:Y:S01]  /*0c20*/  LDC.64 R20, c[0x0][0x628] ;  /* 0x00018a00ff147b82 */ /* 0x000e620000000a00 */
[----:B------:R-:W-:Y:S02]  /*0c30*/  IMAD.MOV.U32 R8, RZ, RZ, R16 ;  /* 0x000000ffff087224 */ /* 0x000fe400078e0010 */
[----:B------:R-:W-:-:S05]  /*0c40*/  IMAD.MOV.U32 R9, RZ, RZ, R17 ;  /* 0x000000ffff097224 */ /* 0x000fca00078e0011 */
[----:B------:R-:W2:Y:S08]  /*0c50*/  LDC R18, c[0x0][0x630] ;  /* 0x00018c00ff127b82 */ /* 0x000eb00000000800 */
[----:B------:R-:W3:Y:S01]  /*0c60*/  LDC.64 R24, c[0x0][0x620] ;  /* 0x00018800ff187b82 */ /* 0x000ee20000000a00 */
[----:B-1----:R-:W-:-:S04]  /*0c70*/  ISETP.NE.U32.AND P0, PT, R20, RZ, PT ;  /* 0x000000ff1400720c */ /* 0x002fc80003f05070 */
[----:B------:R-:W-:-:S13]  /*0c80*/  ISETP.NE.AND.EX P0, PT, R21, RZ, PT, P0 ;  /* 0x000000ff1500720c */ /* 0x000fda0003f05300 */
[----:B--23--:R-:W-:Y:S05]  /*0c90*/  @!P0 BRA `(.L_x_11) ;  /* 0x0000000000288947 */ /* 0x00cfea0003800000 */
[----:B------:R-:W1:Y:S02]  /*0ca0*/  LDC R3, c[0x0][0x634] ;  /* 0x00018d00ff037b82 */ /* 0x000e640000000800 */
[----:B-1----:R-:W-:-:S05]  /*0cb0*/  IADD3 R3, P0, R16, R3, RZ ;  /* 0x0000000310037210 */ /* 0x002fca0007f1e0ff */
[----:B------:R-:W-:-:S04]  /*0cc0*/  IMAD.X R19, RZ, RZ, R17, P0 ;  /* 0x000000ffff137224 */ /* 0x000fc800000e0611 */
[----:B------:R-:W-:-:S04]  /*0cd0*/  IMAD.WIDE.U32 R8, R19, R20, RZ ;  /* 0x0000001413087225 */ /* 0x000fc800078e00ff */
[----:B0-----:R-:W-:-:S04]  /*0ce0*/  IMAD.WIDE.U32 R10, P0, R3, R21, R8 ;  /* 0x00000015030a7225 */ /* 0x001fc80007800008 */
[----:B------:R-:W-:-:S04]  /*0cf0*/  IMAD.WIDE.U32 R8, R3, R20, RZ ;  /* 0x0000001403087225 */ /* 0x000fc800078e00ff */
[----:B------:R-:W-:Y:S01]  /*0d00*/  IMAD.X R13, RZ, RZ, RZ, P0 ;  /* 0x000000ffff0d7224 */ /* 0x000fe200000e06ff */
[----:B------:R-:W-:Y:S01]  /*0d10*/  IADD3 RZ, P0, R9, R10, RZ ;  /* 0x0000000a09ff7210 */ /* 0x000fe20007f1e0ff */
[----:B------:R-:W-:-:S04]  /*0d20*/  IMAD.MOV.U32 R12, RZ, RZ, R11 ;  /* 0x000000ffff0c7224 */ /* 0x000fc800078e000b */
[----:B------:R-:W-:-:S08]  /*0d30*/  IMAD.WIDE.U32.X R8, R19, R21, R12, P0 ;  /* 0x0000001513087225 */ /* 0x000fd000000e040c */
.L_x_11:
[-CC-:B------:R-:W-:Y:S01]  /*0d40*/  SHF.R.U64 R30, R8, R18.reuse, R9.reuse ;  /* 0x00000012081e7219 */ /* 0x180fe20000001209 */
[----:B------:R-:W1:Y:S01]  /*0d50*/  LDC R12, c[0x0][0x618] ;  /* 0x00018600ff0c7b82 */ /* 0x000e620000000800 */
[----:B------:R-:W-:Y:S01]  /*0d60*/  SHF.R.U32.HI R7, RZ, R18, R9 ;  /* 0x00000012ff077219 */ /* 0x000fe20000011609 */
[----:B------:R-:W-:Y:S01]  /*0d70*/  ULDC UR4, c[0x0][0x150] ;  /* 0x0000540000047ab9 */ /* 0x000fe20000000800 */
[----:B0-----:R-:W-:Y:S02]  /*0d80*/  IADD3 R11, P0, RZ, -R30, RZ ;  /* 0x8000001eff0b7210 */ /* 0x001fe40007f1e0ff */
[----:B------:R-:W-:-:S03]  /*0d90*/  I2FP.F32.U32 R3, R6 ;  /* 0x0000000600037245 */ /* 0x000fc60000201000 */
[----:B------:R-:W0:Y:S01]  /*0da0*/  LDC.64 R26, c[0x0][0x640] ;  /* 0x00019000ff1a7b82 */ /* 0x000e220000000a00 */
[----:B------:R-:W-:Y:S02]  /*0db0*/  IMAD.X R13, RZ, RZ, ~R7, P0 ;  /* 0x000000ffff0d7224 */ /* 0x000fe400000e0e07 */
[----:B------:R-:W-:Y:S01]  /*0dc0*/  FMUL R3, R3, UR4 ;  /* 0x0000000403037c20 */ /* 0x000fe20008400000 */
[----:B------:R-:W-:Y:S01]  /*0dd0*/  IMAD.WIDE.U32 R8, R11, R24, R16 ;  /* 0x000000180b087225 */ /* 0x000fe200078e0010 */
[----:B------:R-:W-:-:S03]  /*0de0*/  ULDC UR4, c[0x0][0x154] ;  /* 0x0000550000047ab9 */ /* 0x000fc60000000800 */
[----:B------:R-:W-:Y:S01]  /*0df0*/  IMAD R10, R13, R24, RZ ;  /* 0x000000180d0a7224 */ /* 0x000fe200078e02ff */
[----:B------:R-:W2:Y:S01]  /*0e00*/  LDC R7, c[0x0][0x144] ;  /* 0x00005100ff077b82 */ /* 0x000ea20000000800 */
[----:B------:R-:W3:Y:S02]  /*0e10*/  F2I.U32.TRUNC.NTZ R3, R3 ;  /* 0x0000000300037305 */ /* 0x000ee4000020f000 */
[----:B------:R-:W-:-:S04]  /*0e20*/  IMAD R11, R11, R25, R10 ;  /* 0x000000190b0b7224 */ /* 0x000fc800078e020a */
[----:B------:R-:W-:Y:S01]  /*0e30*/  IMAD.IADD R9, R9, 0x1, R11 ;  /* 0x0000000109097824 */ /* 0x000fe200078e020b */
[----:B------:R-:W4:Y:S01]  /*0e40*/  LDC R18, c[0x0][0x608] ;  /* 0x00018200ff127b82 */ /* 0x000f220000000800 */
[----:B------:R-:W-:-:S03]  /*0e50*/  IMAD.MOV.U32 R11, RZ, RZ, -0x1 ;  /* 0xffffffffff0b7424 */ /* 0x000fc600078e00ff */
[-C--:B-1----:R-:W-:Y:S02]  /*0e60*/  SHF.R.U64 R22, R8, R12.reuse, R9 ;  /* 0x0000000c08167219 */ /* 0x082fe40000001209 */
[----:B------:R-:W-:Y:S02]  /*0e70*/  I2FP.F32.U32 R8, R15 ;  /* 0x0000000f00087245 */ /* 0x000fe40000201000 */
[----:B------:R-:W1:Y:S01]  /*0e80*/  LDC R24, c[0x0][0x658] ;  /* 0x00019600ff187b82 */ /* 0x000e620000000800 */
[----:B0-----:R-:W-:Y:S01]  /*0e90*/  ISETP.NE.U32.AND P0, PT, R26, RZ, PT ;  /* 0x000000ff1a00720c */ /* 0x001fe20003f05070 */
[----:B---3--:R-:W-:Y:S01]  /*0ea0*/  IMAD.MOV R10, RZ, RZ, -R3 ;  /* 0x000000ffff0a7224 */ /* 0x008fe200078e0a03 */
[----:B------:R-:W-:Y:S01]  /*0eb0*/  SHF.R.U32.HI R9, RZ, R12, R9 ;  /* 0x0000000cff097219 */ /* 0x000fe20000011609 */
[----:B------:R-:W-:Y:S01]  /*0ec0*/  FMUL R8, R8, UR4 ;  /* 0x0000000408087c20 */ /* 0x000fe20008400000 */
[----:B------:R-:W-:-:S03]  /*0ed0*/  ISETP.NE.AND.EX P0, PT, R27, RZ, PT, P0 ;  /* 0x000000ff1b00720c */ /* 0x000fc60003f05300 */
[----:B------:R-:W0:Y:S01]  /*0ee0*/  LDC R20, c[0x0][0x148] ;  /* 0x00005200ff147b82 */ /* 0x000e220000000800 */
[----:B--2---:R-:W-:-:S07]  /*0ef0*/  IMAD R3, R7, R10, R6 ;  /* 0x0000000a07037224 */ /* 0x004fce00078e0206 */
[----:B------:R-:W2:Y:S01]  /*0f00*/  LDC R21, c[0x0][0x600] ;  /* 0x00018000ff157b82 */ /* 0x000ea20000000800 */
[-CC-:B----4-:R-:W-:Y:S02]  /*0f10*/  SHF.R.U64 R32, R22, R18.reuse, R9.reuse ;  /* 0x0000001216207219 */ /* 0x190fe40000001209 */
[----:B------:R-:W-:Y:S01]  /*0f20*/  SHF.R.U32.HI R7, RZ, R18, R9 ;  /* 0x00000012ff077219 */ /* 0x000fe20000011609 */
[----:B------:R-:W-:Y:S01]  /*0f30*/  IMAD.MOV.U32 R9, RZ, RZ, 0x1 ;  /* 0x00000001ff097424 */ /* 0x000fe200078e00ff */
[----:B------:R3:W4:Y:S03]  /*0f40*/  F2I.U32.TRUNC.NTZ R18, R8 ;  /* 0x0000000800127305 */ /* 0x000726000020f000 */
[----:B------:R-:W0:Y:S01]  /*0f50*/  LDC R25, c[0x0][0x648] ;  /* 0x00019200ff197b82 */ /* 0x000e220000000800 */
[-C--:B-1----:R-:W-:Y:S02]  /*0f60*/  SHF.L.U32 R6, R11, R24.reuse, RZ ;  /* 0x000000180b067219 */ /* 0x082fe400000006ff */
[----:B------:R-:W-:-:S02]  /*0f70*/  SHF.R.U64 R34, R32, R24, R7 ;  /* 0x0000001820227219 */ /* 0x000fc40000001207 */
[----:B------:R-:W-:Y:S02]  /*0f80*/  LOP3.LUT R13, RZ, R6, RZ, 0x33, !PT ;  /* 0x00000006ff0d7212 */ /* 0x000fe400078e33ff */
[-C--:B------:R-:W-:Y:S01]  /*0f90*/  SHF.R.U32.HI R7, RZ, R24.reuse, R7 ;  /* 0x00000018ff077219 */ /* 0x080fe20000011607 */
[----:B------:R-:W1:Y:S01]  /*0fa0*/  LDC R29, c[0x0][0x638] ;  /* 0x00018e00ff1d7b82 */ /* 0x000e620000000800 */
[----:B------:R-:W-:Y:S01]  /*0fb0*/  SHF.L.U32 R12, R9, R24, RZ ;  /* 0x00000018090c7219 */ /* 0x000fe200000006ff */
[----:B------:R-:W-:-:S06]  /*0fc0*/  IMAD.MOV.U32 R6, RZ, RZ, R34 ;  /* 0x000000ffff067224 */ /* 0x000fcc00078e0022 */
[----:B------:R-:W0:Y:S01]  /*0fd0*/  LDC R28, c[0x0][0x610] ;  /* 0x00018400ff1c7b82 */ /* 0x000e220000000800 */
[----:B---34-:R-:W-:Y:S05]  /*0fe0*/  @!P0 BRA `(.L_x_12) ;  /* 0x0000000000288947 */ /* 0x018fea0003800000 */
[----:B------:R-:W3:Y:S02]  /*0ff0*/  LDC R11, c[0x0][0x64c] ;  /* 0x00019300ff0b7b82 */ /* 0x000ee40000000800 */
[----:B---3--:R-:W-:-:S05]  /*1000*/  IADD3 R11, P0, R34, R11, RZ ;  /* 0x0000000b220b7210 */ /* 0x008fca0007f1e0ff */
[----:B------:R-:W-:-:S04]  /*1010*/  IMAD.X R19, RZ, RZ, R7, P0 ;  /* 0x000000ffff137224 */ /* 0x000fc800000e0607 */
[----:B------:R-:W-:-:S04]  /*1020*/  IMAD.WIDE.U32 R6, R19, R26, RZ ;  /* 0x0000001a13067225 */ /* 0x000fc800078e00ff */
[----:B------:R-:W-:-:S04]  /*1030*/  IMAD.WIDE.U32 R8, P0, R11, R27, R6 ;  /* 0x0000001b0b087225 */ /* 0x000fc80007800006 */
[----:B------:R-:W-:-:S04]  /*1040*/  IMAD.WIDE.U32 R6, R11, R26, RZ ;  /* 0x0000001a0b067225 */ /* 0x000fc800078e00ff */
[----:B------:R-:W-:Y:S01]  /*1050*/  IMAD.X R11, RZ, RZ, RZ, P0 ;  /* 0x000000ffff0b7224 */ /* 0x000fe200000e06ff */
[----:B------:R-:W-:Y:S01]  /*1060*/  IADD3 RZ, P0, R7, R8, RZ ;  /* 0x0000000807ff7210 */ /* 0x000fe20007f1e0ff */
[----:B------:R-:W-:-:S04]  /*1070*/  IMAD.MOV.U32 R10, RZ, RZ, R9 ;  /* 0x000000ffff0a7224 */ /* 0x000fc800078e0009 */
[----:B------:R-:W-:-:S08]  /*1080*/  IMAD.WIDE.U32.X R6, R19, R27, R10, P0 ;  /* 0x0000001b13067225 */ /* 0x000fd000000e040a */
.L_x_12:
[----:B0-----:R-:W-:Y:S01]  /*1090*/  SHF.R.U64 R6, R6, R25, R7 ;  /* 0x0000001906067219 */ /* 0x001fe20000001207 */
[----:B--2---:R-:W-:Y:S01]  /*10a0*/  VIADD R7, R21, 0xffffffff ;  /* 0xffffffff15077836 */ /* 0x004fe20000000000 */
[----:B------:R-:W-:Y:S01]  /*10b0*/  LOP3.LUT R13, R32, R13, RZ, 0xc0, !PT ;  /* 0x0000000d200d7212 */ /* 0x000fe200078ec0ff */
[----:B------:R-:W-:Y:S02]  /*10c0*/  IMAD.MOV R18, RZ, RZ, -R18 ;  /* 0x000000ffff127224 */ /* 0x000fe400078e0a12 */
[----:B------:R-:W-:Y:S01]  /*10d0*/  IMAD.MOV R8, RZ, RZ, -R6 ;  /* 0x000000ffff087224 */ /* 0x000fe200078e0a06 */
[----:B------:R-:W-:Y:S01]  /*10e0*/  LOP3.LUT R7, R22, R7, RZ, 0xc0, !PT ;  /* 0x0000000716077212 */ /* 0x000fe200078ec0ff */
[----:B------:R-:W-:Y:S02]  /*10f0*/  IMAD R12, R12, R6, R13 ;  /* 0x000000060c0c7224 */ /* 0x000fe400078e020d */
[----:B------:R-:W-:Y:S02]  /*1100*/  @P1 IMAD R3, R20, R18, R15 ;  /* 0x0000001214031224 */ /* 0x000fe400078e020f */
[----:B-1----:R-:W-:-:S02]  /*1110*/  IMAD R6, R8, R29, R34 ;  /* 0x0000001d08067224 */ /* 0x002fc400078e0222 */
[----:B------:R-:W-:Y:S02]  /*1120*/  IMAD R22, R12, R28, R3 ;  /* 0x0000001c0c167224 */ /* 0x000fe400078e0203 */
[----:B------:R-:W-:Y:S02]  /*1130*/  IMAD R7, R6, R21, R7 ;  /* 0x0000001506077224 */ /* 0x000fe400078e0207 */
[----:B------:R-:W-:Y:S02]  /*1140*/  IMAD.MOV.U32 R3, RZ, RZ, 0x1 ;  /* 0x00000001ff037424 */ /* 0x000fe400078e00ff */
[----:B------:R-:W-:Y:S01]  /*1150*/  IMAD.MOV.U32 R18, RZ, RZ, R30 ;  /* 0x000000ffff127224 */ /* 0x000fe200078e001e */
[----:B------:R-:W-:Y:S02]  /*1160*/  SEL R19, R7, R22, !P1 ;  /* 0x0000001607137207 */ /* 0x000fe40004800000 */
[----:B------:R-:W-:-:S07]  /*1170*/  SEL R22, R22, R7, !P1 ;  /* 0x0000000716167207 */ /* 0x000fce0004800000 */
.L_x_10:
[----:B------:R-:W-:Y:S05]  /*1180*/  @!P2 BRA `(.L_x_13) ;  /* 0x00000044005ca947 */ /* 0x000fea0003800000 */
[----:B------:R-:W-:-:S13]  /*1190*/  ISETP.GT.U32.AND P0, PT, R31, 0x1, PT ;  /* 0x000000011f00780c */ /* 0x000fda0003f04070 */
[----:B------:R-:W-:Y:S05]  /*11a0*/  @P0 EXIT ;  /* 0x000000000000094d */ /* 0x000fea0003800000 */
.L_x_14:
[----:B------:R-:W-:-:S08]  /*11b0*/  NOP ;  /* 0x0000000000007918 */ /* 0x000fd00000000000 */
[----:B------:R-:W1:Y:S02]  /*11c0*/  USETMAXREG.TRY_ALLOC.CTAPOOL UP0, 0xe8 ;  /* 0x000000e8000079c8 */ /* 0x000e640008000600 */
[----:B-1----:R-:W-:-:S13]  /*11d0*/  PLOP3.LUT P0, PT, PT, PT, UP0, 0x80, 0x0 ;  /* 0x000000000000781c */ /* 0x002fda0003f0f008 */
[----:B------:R-:W-:Y:S05]  /*11e0*/  @!P0 BRA `(.L_x_14) ;  /* 0xfffffffc00f08947 */ /* 0x000fea000383ffff */
[----:B------:R-:W-:-:S13]  /*11f0*/  LOP3.LUT P0, RZ, R3, 0xff, RZ, 0xc0, !PT ;  /* 0x000000ff03ff7812 */ /* 0x000fda000780c0ff */
[----:B------:R-:W-:Y:S05]  /*1200*/  @!P0 EXIT ;  /* 0x000000000000894d */ /* 0x000fea0003800000 */
[----:B------:R-:W2:Y:S01]  /*1210*/  LDL.64 R8, [R1] ;  /* 0x0000000001087983 */ /* 0x000ea20000100a00 */
[----:B------:R-:W-:Y:S01]  /*1220*/  SHF.R.S32.HI R3, RZ, 0x1f, R4 ;  /* 0x0000001fff037819 */ /* 0x000fe20000011404 */
[----:B------:R-:W1:Y:S01]  /*1230*/  S2UR UR4, SR_CgaCtaId ;  /* 0x00000000000479c3 */ /* 0x000e620000008800 */
[----:B------:R-:W-:Y:S01]  /*1240*/  UMOV UR41, 0x400 ;  /* 0x0000040000297882 */ /* 0x000fe20000000000 */
[----:B------:R-:W-:Y:S01]  /*1250*/  UISETP.LT.AND UP0, UPT, UR40, 0x1, UPT ;  /* 0x000000012800788c */ /* 0x000fe2000bf01270 */
[CC--:B------:R-:W-:Y:S01]  /*1260*/  LEA.HI R5, R3.reuse, R4.reuse, RZ, 0x2 ;  /* 0x0000000403057211 */ /* 0x0c0fe200078f10ff */
[----:B------:R-:W-:Y:S01]  /*1270*/  UIADD3 UR5, UR43, -0x1, URZ ;  /* 0xffffffff2b057890 */ /* 0x000fe2000fffe03f */
[----:B------:R-:W-:Y:S01]  /*1280*/  LEA.HI R3, R3, R4, RZ, 0x5 ;  /* 0x0000000403037211 */ /* 0x000fe200078f28ff */
[----:B------:R-:W-:Y:S01]  /*1290*/  USEL UR42, UR40, 0x1, UP0 ;  /* 0x00000001282a7887 */ /* 0x000fe20008000000 */
[--C-:B------:R-:W-:Y:S01]  /*12a0*/  SHF.R.S32.HI R90, RZ, 0x2, R5.reuse ;  /* 0x00000002ff5a7819 */ /* 0x100fe20000011405 */
[----:B------:R-:W3:Y:S01]  /*12b0*/  LDC R94, c[0x0][0x658] ;  /* 0x00019600ff5e7b82 */ /* 0x000ee20000000800 */
[----:B------:R-:W-:Y:S01]  /*12c0*/  SHF.R.S32.HI R7, RZ, 0x1f, R5 ;  /* 0x0000001fff077819 */ /* 0x000fe20000011405 */
[----:B------:R-:W-:Y:S01]  /*12d0*/  UISETP.NE.AND UP0, UPT, UR5, URZ, UPT ;  /* 0x0000003f0500728c */ /* 0x000fe2000bf05270 */
[----:B------:R-:W-:Y:S01]  /*12e0*/  SHF.R.S32.HI R3, RZ, 0x5, R3 ;  /* 0x00000005ff037819 */ /* 0x000fe20000011403 */
[----:B------:R-:W-:Y:S01]  /*12f0*/  ULDC UR8, c[0x0][0x284] ;  /* 0x0000a10000087ab9 */ /* 0x000fe20000000800 */
[----:B------:R-:W-:Y:S01]  /*1300*/  LEA.HI R7, R7, R90, RZ, 0x3 ;  /* 0x0000005a07077211 */ /* 0x000fe200078f18ff */
[----:B------:R-:W-:Y:S01]  /*1310*/  USEL UR7, URZ, 0x1, UP0 ;  /* 0x000000013f077887 */ /* 0x000fe20008000000 */
[----:B------:R-:W-:Y:S01]  /*1320*/  LOP3.LUT R5, R5, 0xfffffffc, RZ, 0xc0, !PT ;  /* 0xfffffffc05057812 */ /* 0x000fe200078ec0ff */
[----:B------:R-:W4:Y:S01]  /*1330*/  LDC R6, c[0x0][0x288] ;  /* 0x0000a200ff067b82 */ /* 0x000f220000000800 */
[----:B------:R-:W-:Y:S01]  /*1340*/  LOP3.LUT R7, R7, 0xfffffff8, RZ, 0xc0, !PT ;  /* 0xfffffff807077812 */ /* 0x000fe200078ec0ff */
[----:B------:R-:W-:-:S02]  /*1350*/  USHF.L.U32 UR48, UR40, 0x1, URZ ;  /* 0x0000000128307899 */ /* 0x000fc4000800063f */
[----:B------:R-:W-:Y:S01]  /*1360*/  IMAD.IADD R5, R4, 0x1, -R5 ;  /* 0x0000000104057824 */ /* 0x000fe200078e0a05 */
[----:B------:R-:W-:Y:S01]  /*1370*/  UIADD3 UR42, -UR42, UR40, URZ ;  /* 0x000000282a2a7290 */ /* 0x000fe2000fffe13f */
[----:B------:R-:W-:Y:S01]  /*1380*/  IMAD.IADD R90, R90, 0x1, -R7 ;  /* 0x000000015a5a7824 */ /* 0x000fe200078e0a07 */
[----:B-1----:R-:W-:Y:S01]  /*1390*/  ULEA UR41, UR4, UR41, 0x18 ;  /* 0x0000002904297291 */ /* 0x002fe2000f8ec03f */
[----:B------:R-:W-:Y:S01]  /*13a0*/  IMAD.MOV.U32 R7, RZ, RZ, 0x1 ;  /* 0x00000001ff077424 */ /* 0x000fe200078e00ff */
[----:B------:R-:W-:Y:S02]  /*13b0*/  USHF.L.U32 UR4, UR5, 0x3, URZ ;  /* 0x0000000305047899 */ /* 0x000fe4000800063f */
[--C-:B------:R-:W-:Y:S01]  /*13c0*/  SHF.R.S32.HI R91, RZ, 0x1f, R90.reuse ;  /* 0x0000001fff5b7819 */ /* 0x100fe2000001145a */
[--C-:B------:R-:W-:Y:S01]  /*13d0*/  IMAD R98, R3, -0x10, -R90.reuse ;  /* 0xfffffff003627824 */ /* 0x100fe200078e0a5a */
[----:B------:R-:W-:Y:S01]  /*13e0*/  UIADD3 UR5, UR41, 0x180, URZ ;  /* 0x0000018029057890 */ /* 0x000fe2000fffe03f */
[----:B------:R-:W-:Y:S01]  /*13f0*/  IMAD.SHL.U32 R92, R5, 0x2, RZ ;  /* 0x00000002055c7824 */ /* 0x000fe200078e00ff */
[----:B------:R-:W-:Y:S01]  /*1400*/  UIADD3 UR6, UR41, 0x2980, URZ ;  /* 0x0000298029067890 */ /* 0x000fe2000fffe03f */
[----:B------:R-:W-:Y:S01]  /*1410*/  IMAD.WIDE R90, R3, 0x10, R90 ;  /* 0x00000010035a7825 */ /* 0x000fe200078e025a */
[----:B------:R-:W-:-:S02]  /*1420*/  USHF.R.U32.HI UR5, URZ, 0x4, UR5 ;  /* 0x000000043f057899 */ /* 0x000fc40008011605 */
[----:B------:R-:W-:Y:S01]  /*1430*/  USHF.R.U32.HI UR6, URZ, 0x4, UR6 ;  /* 0x000000043f067899 */ /* 0x000fe20008011606 */
[----:B------:R-:W-:Y:S01]  /*1440*/  IMAD.MOV.U32 R3, RZ, RZ, -0x1 ;  /* 0xffffffffff037424 */ /* 0x000fe200078e00ff */
[----:B------:R-:W-:Y:S01]  /*1450*/  UIADD3 UR47, UR41, 0x60, URZ ;  /* 0x00000060292f7890 */ /* 0x000fe2000fffe03f */
[----:B------:R-:W-:Y:S01]  /*1460*/  IMAD.U32 R100, RZ, RZ, UR7 ;  /* 0x00000007ff647e24 */ /* 0x000fe2000f8e00ff */
[----:B------:R-:W-:Y:S01]  /*1470*/  ULOP3.LUT UR4, UR4, 0x8, URZ, 0xc0, !UPT ;  /* 0x0000000804047892 */ /* 0x000fe2000f8ec03f */
[----:B----4-:R-:W-:Y:S01]  /*1480*/  IMAD R95, R5, -0x2, R6 ;  /* 0xfffffffe055f7824 */ /* 0x010fe200078e0206 */
[-C--:B---3--:R-:W-:Y:S01]  /*1490*/  SHF.L.U32 R3, R3, R94.reuse, RZ ;  /* 0x0000005e03037219 */ /* 0x088fe200000006ff */
[----:B------:R-:W-:Y:S01]  /*14a0*/  ULOP3.LUT UR5, UR5, 0x3fff, URZ, 0xc0, !UPT ;  /* 0x00003fff05057892 */ /* 0x000fe2000f8ec03f */
[----:B------:R-:W-:Y:S01]  /*14b0*/  SHF.L.U32 R94, R7, R94, RZ ;  /* 0x0000005e075e7219 */ /* 0x000fe200000006ff */
[----:B------:R-:W-:Y:S01]  /*14c0*/  ULOP3.LUT UR6, UR6, 0x3fff, URZ, 0xc0, !UPT ;  /* 0x00003fff06067892 */ /* 0x000fe2000f8ec03f */
[----:B------:R-:W-:Y:S01]  /*14d0*/  LOP3.LUT R97, RZ, R3, RZ, 0x33, !PT ;  /* 0x00000003ff617212 */ /* 0x000fe200078e33ff */
[----:B------:R-:W-:Y:S01]  /*14e0*/  VIADD R98, R98, UR8 ;  /* 0x0000000862627c36 */ /* 0x000fe20008000000 */
[----:B------:R-:W-:Y:S01]  /*14f0*/  SHF.R.S32.HI R93, RZ, 0x1f, R92 ;  /* 0x0000001fff5d7819 */ /* 0x000fe2000001145c */
[----:B------:R-:W-:-:S02]  /*1500*/  ULEA UR43, UR43, UR47, 0x3 ;  /* 0x0000002f2b2b7291 */ /* 0x000fc4000f8e183f */
[----:B------:R-:W-:Y:S02]  /*1510*/  ULOP3.LUT UR49, UR4, 0x8, URZ, 0x3c, !UPT ;  /* 0x0000000804317892 */ /* 0x000fe4000f8e3c3f */
[----:B------:R-:W-:Y:S02]  /*1520*/  ULOP3.LUT UR44, UR4, 0x18, URZ, 0x3c, !UPT ;  /* 0x00000018042c7892 */ /* 0x000fe4000f8e3c3f */
[----:B------:R-:W-:Y:S02]  /*1530*/  ULOP3.LUT UR45, UR5, 0x10000, URZ, 0xfc, !UPT ;  /* 0x00010000052d7892 */ /* 0x000fe4000f8efc3f */
[----:B------:R-:W-:Y:S01]  /*1540*/  ULOP3.LUT UR46, UR6, 0x10000, URZ, 0xfc, !UPT ;  /* 0x00010000062e7892 */ /* 0x000fe2000f8efc3f */
[----:B--2---:R-:W-:-:S11]  /*1550*/  SHF.L.U64.HI R96, R8, 0x1, R0 ;  /* 0x0000000108607819 */ /* 0x004fd60000010200 */
.L_x_166:
[----:B------:R-:W-:-:S04]  /*1560*/  SHF.L.U32 R0, R100, 0x1f, RZ ;  /* 0x0000001f64007819 */ /* 0x000fc800000006ff */
[----:B-1----:R-:W1:Y:S02]  /*1570*/  SYNCS.PHASECHK.TRANS64.TRYWAIT P0, [UR43+-0x8], R0 ;  /* 0xfffff800ff0075a7 */ /* 0x002e64000800016b */
[----:B-1--4-:R-:W-:Y:S05]  /*1580*/  @!P0 BRA `(.L_x_15) ;  /* 0x0000005000688947 */ /* 0x012fea0003800000 */
.L_x_189:
[----:B------:R-:W-:Y:S02]  /*1590*/  ULDC UR4, c[0x0][0x28c] ;  /* 0x0000a30000047ab9 */ /* 0x000fe40000000800 */
[----:B------:R-:W-:-:S13]  /*15a0*/  ISETP.LT.AND P0, PT, RZ, UR4, PT ;  /* 0x00000004ff007c0c */ /* 0x000fda000bf01270 */
[----:B------:R-:W-:Y:S05]  /*15b0*/  @P0 BRA `(.L_x_16) ;  /* 0x0000000000400947 */ /* 0x000fea0003800000 */
[----:B-1----:R-:W-:Y:S01]  /*15c0*/  MOV R0, 0x0 ;  /* 0x0000000000007802 */ /* 0x002fe20000000f00 */
[----:B------:R-:W-:Y:S01]  /*15d0*/  ULDC.64 UR4, c[0x4][0x68] ;  /* 0x01001a0000047ab9 */ /* 0x000fe20000000a00 */
[----:B------:R-:W-:Y:S01]  /*15e0*/  ULDC.64 UR6, c[0x4][0x8] ;  /* 0x0100020000067ab9 */ /* 0x000fe20000000a00 */
[----:B------:R-:W-:Y:S01]  /*15f0*/  IMAD.U32 R4, RZ, RZ, UR4 ;  /* 0x00000004ff047e24 */ /* 0x000fe2000f8e00ff */
[----:B------:R1:W2:Y:S01]  /*1600*/  LDC.64 R14, c[0x4][R0] ;  /* 0x01000000000e7b82 */ /* 0x0002a20000000a00 */
[----:B------:R-:W-:Y:S01]  /*1610*/  IMAD.U32 R5, RZ, RZ, UR5 ;  /* 0x00000005ff057e24 */ /* 0x000fe2000f8e00ff */
[----:B------:R-:W-:Y:S01]  /*1620*/  ULDC.64 UR4, c[0x4][0x70] ;  /* 0x01001c0000047ab9 */ /* 0x000fe20000000a00 */
[----:B0-----:R-:W-:Y:S02]  /*1630*/  IMAD.U32 R10, RZ, RZ, UR6 ;  /* 0x00000006ff0a7e24 */ /* 0x001fe4000f8e00ff */
[----:B------:R-:W-:Y:S02]  /*1640*/  IMAD.U32 R6, RZ, RZ, UR4 ;  /* 0x00000004ff067e24 */ /* 0x000fe4000f8e00ff */
[----:B------:R-:W-:-:S02]  /*1650*/  IMAD.U32 R7, RZ, RZ, UR5 ;  /* 0x00000005ff077e24 */ /* 0x000fc4000f8e00ff */
[----:B------:R-:W-:Y:S02]  /*1660*/  IMAD.U32 R11, RZ, RZ, UR7 ;  /* 0x00000007ff0b7e24 */ /* 0x000fe4000f8e00ff */
[----:B------:R-:W-:Y:S02]  /*1670*/  IMAD.MOV.U32 R8, RZ, RZ, 0x1e1 ;  /* 0x000001e1ff087424 */ /* 0x000fe400078e00ff */
[----:B------:R-:W-:Y:S02]  /*1680*/  IMAD.MOV.U32 R12, RZ, RZ, 0x1 ;  /* 0x00000001ff0c7424 */ /* 0x000fe400078e00ff */
[----:B-1----:R-:W-:-:S07]  /*1690*/  IMAD.MOV.U32 R13, RZ, RZ, RZ ;  /* 0x000000ffff0d7224 */ /* 0x002fce00078e00ff */
[----:B------:R-:W-:-:S07]  /*16a0*/  LEPC R20, `(.L_x_16) ;  /* 0x000000001014794e */ /* 0x000fce0000000000 */
[----:B--2--5:R-:W-:Y:S05]  /*16b0*/  CALL.ABS.NOINC R14 ;  /* 0x000000000e007343 */ /* 0x024fea0003c00000 */
.L_x_16:
[----:B-1----:R-:W-:-:S04]  /*16c0*/  LOP3.LUT R0, R23, 0x1, RZ, 0xfc, !PT ;  /* 0x0000000117007812 */ /* 0x002fc800078efcff */
[----:B------:R-:W-:-:S13]  /*16d0*/  ISETP.NE.AND P0, PT, R0, 0x3, PT ;  /* 0x000000030000780c */ /* 0x000fda0003f05270 */
[----:B------:R-:W-:Y:S05]  /*16e0*/  @!P0 BRA `(.L_x_17) ;  /* 0x0000000000048947 */ /* 0x000fea0003800000 */
[----:B------:R-:W-:Y:S01]  /*16f0*/  BPT.TRAP 0x1 ;  /* 0x000000040000795c */ /* 0x000fe20000300000 */
.L_x_17:
[----:B------:R-:W-:Y:S02]  /*1700*/  IMAD.U32 R3, RZ, RZ, UR39 ;  /* 0x00000027ff037e24 */ /* 0x000fe4000f8e00ff */
[----:B------:R-:W-:-:S03]  /*1710*/  IMAD.U32 R0, RZ, RZ, UR38 ;  /* 0x00000026ff007e24 */ /* 0x000fc6000f8e00ff */
[----:B------:R-:W-:Y:S02]  /*1720*/  LEA R3, R3, UR41, 0x3 ;  /* 0x0000002903037c11 */ /* 0x000fe4000f8e18ff */
[----:B------:R-:W-:-:S04]  /*1730*/  SHF.L.U32 R0, R0, 0x1f, RZ ;  /* 0x0000001f00007819 */ /* 0x000fc800000006ff */
[----:B------:R1:W2:Y:S01]  /*1740*/  SYNCS.PHASECHK.TRANS64.TRYWAIT P1, [R3+URZ], R0 ;  /* 0x00000000030075a7 */ /* 0x0002a2000802017f */
[----:B------:R-:W-:Y:S05]  /*1750*/  @!P0 BRA `(.L_x_18) ;  /* 0x0000000000048947 */ /* 0x000fea0003800000 */
[----:B------:R-:W-:Y:S01]  /*1760*/  BPT.TRAP 0x1 ;  /* 0x000000040000795c */ /* 0x000fe20000300000 */
.L_x_18:
[----:B--2---:R-:W-:Y:S05]  /*1770*/  @P1 BRA `(.L_x_19) ;  /* 0x0000000000081947 */ /* 0x004fea0003800000 */
[----:B------:R-:W2:Y:S02]  /*1780*/  SYNCS.PHASECHK.TRANS64.TRYWAIT P1, [R3+URZ], R0 ;  /* 0x00000000030075a7 */ /* 0x000ea4000802017f */
[----:B--2---:R-:W-:Y:S05]  /*1790*/  @!P1 BRA `(.L_x_20) ;  /* 0x0000004c00fc9947 */ /* 0x004fea0003800000 */
.L_x_19:
[----:B------:R-:W-:Y:S05]  /*17a0*/  WARPSYNC.ALL ;  /* 0x0000000000007948 */ /* 0x000fea0003800000 */
[----:B------:R-:W-:Y:S01]  /*17b0*/  ULEA UR4, UR39, UR45, 0x7 ;  /* 0x0000002d27047291 */ /* 0x000fe2000f8e383f */
[----:B------:R-:W-:Y:S01]  /*17c0*/  WARPGROUP.ARRIVE ;  /* 0x00000000000079c5 */ /* 0x000fe20000000000 */
[----:B------:R-:W-:Y:S01]  /*17d0*/  ULEA UR6, UR39, UR46, 0x8 ;  /* 0x0000002e27067291 */ /* 0x000fe2000f8e403f */
[----:B-12---:R-:W-:Y:S01]  /*17e0*/  IMAD.U32 R0, RZ, RZ, UR42 ;  /* 0x0000002aff007e24 */ /* 0x006fe2000f8e00ff */
[----:B------:R-:W-:Y:S01]  /*17f0*/  UMOV UR5, 0xc0000010 ;  /* 0xc000001000057882 */ /* 0x000fe20000000000 */
[----:B------:R-:W-:-:S03]  /*1800*/  UMOV UR7, 0xc0000010 ;  /* 0xc000001000077882 */ /* 0x000fc60000000000 */
[----:B------:R-:W-:-:S03]  /*1810*/  ISETP.GE.AND P1, PT, R0, 0x1, PT ;  /* 0x000000010000780c */ /* 0x000fc60003f26270 */
[----:B------:R-:W-:Y:S03]  /*1820*/  IGMMA.64x128x32.S8.S8 R24, gdesc[UR4], RZ, !UPT, gsb0 ;  /* 0x03600000041879f1 */ /* 0x000fe6000c0410ff */
[----:B------:R-:W-:-:S07]  /*1830*/  WARPGROUP.DEPBAR.LE gsb0, 0x0 ;  /* 0x00008000000079c5 */ /* 0x000fce0000010000 */
[----:B------:R-:W-:Y:S05]  /*1840*/  @!P1 BRA `(.L_x_21) ;  /* 0x0000000000b49947 */ /* 0x000fea0003800000 */
[----:B------:R-:W-:Y:S01]  /*1850*/  UIADD3 UR4, UR39, 0x1, URZ ;  /* 0x0000000127047890 */ /* 0x000fe2000fffe03f */
[----:B------:R-:W-:Y:S01]  /*1860*/  IMAD.U32 R0, RZ, RZ, UR42 ;  /* 0x0000002aff007e24 */ /* 0x000fe2000f8e00ff */
[----:B------:R-:W-:Y:S02]  /*1870*/  UMOV UR9, UR39 ;  /* 0x0000002700097c82 */ /* 0x000fe40008000000 */
[----:B------:R-:W-:-:S04]  /*1880*/  UISETP.NE.AND UP0, UPT, UR4, 0x5, UPT ;  /* 0x000000050400788c */ /* 0x000fc8000bf05270 */
[----:B------:R-:W-:Y:S02]  /*1890*/  USEL UR5, URZ, 0x1, UP0 ;  /* 0x000000013f057887 */ /* 0x000fe40008000000 */
[----:B------:R-:W-:Y:S02]  /*18a0*/  USEL UR8, UR4, URZ, UP0 ;  /* 0x0000003f04087287 */ /* 0x000fe40008000000 */
[----:B------:R-:W-:-:S06]  /*18b0*/  ULOP3.LUT UR5, UR38, UR5, URZ, 0x3c, !UPT ;  /* 0x0000000526057292 */ /* 0x000fcc000f8e3c3f */
[----:B------:R-:W-:-:S07]  /*18c0*/  IMAD.U32 R5, RZ, RZ, UR5 ;  /* 0x00000005ff057e24 */ /* 0x000fce000f8e00ff */
.L_x_28:
[----:B-12---:R-:W-:Y:S05]  /*18d0*/  @!P0 BRA `(.L_x_22) ;  /* 0x0000000000048947 */ /* 0x006fea0003800000 */
[----:B------:R-:W-:Y:S01]  /*18e0*/  BPT.TRAP 0x1 ;  /* 0x000000040000795c */ /* 0x000fe20000300000 */
.L_x_22:
[----:B------:R-:W-:Y:S01]  /*18f0*/  ULEA UR4, UR8, UR41, 0x3 ;  /* 0x0000002908047291 */ /* 0x000fe2000f8e183f */
[----:B------:R-:W-:-:S08]  /*1900*/  SHF.L.U32 R3, R5, 0x1f, RZ ;  /* 0x0000001f05037819 */ /* 0x000fd000000006ff */
[----:B------:R1:W2:Y:S01]  /*1910*/  SYNCS.PHASECHK.TRANS64.TRYWAIT P1, [UR4], R3 ;  /* 0x00000003ff0075a7 */ /* 0x0002a20008020144 */
[----:B------:R-:W-:Y:S05]  /*1920*/  @!P0 BRA `(.L_x_23) ;  /* 0x0000000000048947 */ /* 0x000fea0003800000 */
[----:B------:R-:W-:Y:S01]  /*1930*/  BPT.TRAP 0x1 ;  /* 0x000000040000795c */ /* 0x000fe20000300000 */
.L_x_23:
[----:B--2---:R-:W-:Y:S05]  /*1940*/  @P1 BRA `(.L_x_24) ;  /* 0x0000000000081947 */ /* 0x004fea0003800000 */
[----:B------:R-:W2:Y:S02]  /*1950*/  SYNCS.PHASECHK.TRANS64.TRYWAIT P1, [UR4], R3 ;  /* 0x00000003ff0075a7 */ /* 0x000ea40008020144 */
[----:B--2---:R-:W-:Y:S05]  /*1960*/  @!P1 BRA `(.L_x_25) ;  /* 0x0000004c009c9947 */ /* 0x004fea0003800000 */
.L_x_24:
[----:B------:R-:W-:Y:S01]  /*1970*/  ULEA UR4, UR8, UR45, 0x7 ;  /* 0x0000002d08047291 */ /* 0x000fe2000f8e383f */
[----:B------:R-:W-:Y:S01]  /*1980*/  WARPGROUP.ARRIVE ;  /* 0x00000000000079c5 */ /* 0x000fe20000000000 */
[----:B------:R-:W-:Y:S01]  /*1990*/  ULEA UR6, UR8, UR46, 0x8 ;  /* 0x0000002e08067291 */ /* 0x000fe2000f8e403f */
[----:B------:R-:W-:Y:S01]  /*19a0*/  UMOV UR5, 0xc0000010 ;  /* 0xc000001000057882 */ /* 0x000fe20000000000 */
[----:B------:R-:W-:-:S07]  /*19b0*/  UMOV UR7, 0xc0000010 ;  /* 0xc000001000077882 */ /* 0x000fce0000000000 */
[----:B------:R-:W-:Y:S03]  /*19c0*/  IGMMA.64x128x32.S8.S8 R24, gdesc[UR4], R24, gsb0 ;  /* 0x03600000041879f1 */ /* 0x000fe60008041018 */
[----:B------:R-:W-:Y:S02]  /*19d0*/  WARPGROUP.DEPBAR.LE gsb0, 0x0 ;  /* 0x00008000000079c5 */ /* 0x000fe40000010000 */
[----:B------:R-:W-:Y:S05]  /*19e0*/  @!P0 BRA `(.L_x_26) ;  /* 0x0000000000048947 */ /* 0x000fea0003800000 */
[----:B------:R-:W-:Y:S01]  /*19f0*/  BPT.TRAP 0x1 ;  /* 0x000000040000795c */ /* 0x000fe20000300000 */
.L_x_26:
[----:B------:R-:W-:Y:S01]  /*1a00*/  ULEA UR4, UR9, UR41, 0x3 ;  /* 0x0000002909047291 */ /* 0x000fe2000f8e183f */
[----:B------:R-:W-:-:S03]  /*1a10*/  ISETP.GT.U32.AND P1, PT, R23, 0x1, PT ;  /* 0x000000011700780c */ /* 0x000fc60003f24070 */
[----:B------:R-:W-:-:S04]  /*1a20*/  UIADD3 UR4, UR4, 0x28, URZ ;  /* 0x0000002804047890 */ /* 0x000fc8000fffe03f */
[----:B------:R-:W-:-:S09]  /*1a30*/  UPRMT UR4, URZ, 0x654, UR4 ;  /* 0x000006543f047896 */ /* 0x000fd20008000004 */
[----:B------:R-:W-:Y:S01]  /*1a40*/  SYNCS.ARRIVE.TRANS64.RED.A1T0 RZ, [UR4], RZ ;  /* 0x000000ffffff79a7 */ /* 0x000fe20008100404 */
[----:B------:R-:W-:Y:S05]  /*1a50*/  @P1 BRA `(.L_x_27) ;  /* 0x0000000000041947 */ /* 0x000fea0003800000 */
[----:B------:R-:W-:Y:S01]  /*1a60*/  BPT.TRAP 0x1 ;  /* 0x000000040000795c */ /* 0x000fe20000300000 */
.L_x_27:
[----:B------:R-:W-:Y:S01]  /*1a70*/  UIADD3 UR8, UR8, 0x1, URZ ;  /* 0x0000000108087890 */ /* 0x000fe2000fffe03f */
[C---:B------:R-:W-:Y:S01]  /*1a80*/  ISETP.GT.AND P1, PT, R0.reuse, 0x1, PT ;  /* 0x000000010000780c */ /* 0x040fe20003f24270 */
[----:B------:R-:W-:Y:S01]  /*1a90*/  UIADD3 UR9, UR9, 0x1, URZ ;  /* 0x0000000109097890 */ /* 0x000fe2000fffe03f */
[----:B------:R-:W-:Y:S01]  /*1aa0*/  VIADD R0, R0, 0xffffffff ;  /* 0xffffffff00007836 */ /* 0x000fe20000000000 */
[----:B------:R-:W-:Y:S02]  /*1ab0*/  UISETP.NE.AND UP0, UPT, UR8, 0x5, UPT ;  /* 0x000000050800788c */ /* 0x000fe4000bf05270 */
[----:B------:R-:W-:Y:S02]  /*1ac0*/  UISETP.NE.AND UP1, UPT, UR9, 0x5, UPT ;  /* 0x000000050900788c */ /* 0x000fe4000bf25270 */
[----:B------:R-:W-:Y:S02]  /*1ad0*/  USEL UR4, URZ, 0x1, UP0 ;  /* 0x000000013f047887 */ /* 0x000fe40008000000 */
[----:B------:R-:W-:-:S02]  /*1ae0*/  USEL UR8, UR8, URZ, UP0 ;  /* 0x0000003f08087287 */ /* 0x000fc40008000000 */
[----:B------:R-:W-:Y:S02]  /*1af0*/  USEL UR9, UR9, URZ, UP1 ;  /* 0x0000003f09097287 */ /* 0x000fe40008800000 */
[----:B------:R-:W-:Y:S01]  /*1b00*/  LOP3.LUT R5, R5, UR4, RZ, 0x3c, !PT ;  /* 0x0000000405057c12 */ /* 0x000fe2000f8e3cff */
[----:B------:R-:W-:Y:S09]  /*1b10*/  @P1 BRA `(.L_x_28) ;  /* 0xfffffffc006c1947 */ /* 0x000ff2000383ffff */
.L_x_21:
[----:B------:R-:W3:Y:S01]  /*1b20*/  LDC R0, c[0x0][0x28c] ;  /* 0x0000a300ff007b82 */ /* 0x000ee20000000800 */
[----:B-12---:R-:W-:-:S04]  /*1b30*/  IMAD.U32 R3, RZ, RZ, UR49 ;  /* 0x00000031ff037e24 */ /* 0x006fc8000f8e00ff */
[----:B------:R1:W-:Y:S01]  /*1b40*/  SYNCS.ARRIVE.TRANS64.A1T0 RZ, [R3+UR47], RZ ;  /* 0x000000ff03ff79a7 */ /* 0x0003e2000810002f */
[----:B---3--:R-:W-:-:S13]  /*1b50*/  ISETP.GE.AND P1, PT, R0, 0x1, PT ;  /* 0x000000010000780c */ /* 0x008fda0003f26270 */
[----:B-1----:R-:W-:Y:S05]  /*1b60*/  @!P1 BRA `(.L_x_29) ;  /* 0x0000000000349947 */ /* 0x002fea0003800000 */
[----:B------:R-:W-:Y:S05]  /*1b70*/  @!P0 BRA `(.L_x_30) ;  /* 0x0000000000048947 */ /* 0x000fea0003800000 */
[----:B------:R-:W-:Y:S01]  /*1b80*/  BPT.TRAP 0x1 ;  /* 0x000000040000795c */ /* 0x000fe20000300000 */
.L_x_30:
[----:B------:R-:W-:Y:S01]  /*1b90*/  UIADD3 UR6, UR39, UR42, URZ ;  /* 0x0000002a27067290 */ /* 0x000fe2000fffe03f */
[----:B------:R-:W-:-:S03]  /*1ba0*/  ISETP.GT.U32.AND P0, PT, R23, 0x1, PT ;  /* 0x000000011700780c */ /* 0x000fc60003f04070 */
[----:B------:R-:W-:-:S04]  /*1bb0*/  UIMAD.WIDE.U32 UR4, UR6, -0x33333333, URZ ;  /* 0xcccccccd060478a5 */ /* 0x000fc8000f8e003f */
[----:B------:R-:W-:-:S04]  /*1bc0*/  USHF.R.U32.HI UR4, URZ, 0x2, UR5 ;  /* 0x000000023f047899 */ /* 0x000fc80008011605 */
[----:B------:R-:W-:-:S04]  /*1bd0*/  UIMAD UR6, UR4, -0x5, UR6 ;  /* 0xfffffffb040678a4 */ /* 0x000fc8000f8e0206 */
[----:B------:R-:W-:-:S04]  /*1be0*/  ULEA UR6, UR6, UR41, 0x3 ;  /* 0x0000002906067291 */ /* 0x000fc8000f8e183f */
[----:B------:R-:W-:-:S04]  /*1bf0*/  UIADD3 UR6, UR6, 0x28, URZ ;  /* 0x0000002806067890 */ /* 0x000fc8000fffe03f */
[----:B------:R-:W-:-:S09]  /*1c00*/  UPRMT UR6, URZ, 0x654, UR6 ;  /* 0x000006543f067896 */ /* 0x000fd20008000006 */
[----:B------:R-:W-:Y:S01]  /*1c10*/  SYNCS.ARRIVE.TRANS64.RED.A1T0 RZ, [UR6], RZ ;  /* 0x000000ffffff79a7 */ /* 0x000fe20008100406 */
[----:B------:R-:W-:Y:S05]  /*1c20*/  @P0 BRA `(.L_x_29) ;  /* 0x0000000000040947 */ /* 0x000fea0003800000 */
[----:B------:R-:W-:Y:S01]  /*1c30*/  BPT.TRAP 0x1 ;  /* 0x000000040000795c */ /* 0x000fe20000300000 */
.L_x_29:
[----:B------:R-:W-:Y:S01]  /*1c40*/  SHF.L.U32 R0, R100, 0x1f, RZ ;  /* 0x0000001f64007819 */ /* 0x000fe200000006ff */
[----:B------:R-:W-:Y:S01]  /*1c50*/  UIADD3 UR39, UR39, UR48, URZ ;  /* 0x0000003027277290 */ /* 0x000fe2000fffe03f */
[----:B------:R-:W-:Y:S01]  /*1c60*/  IMAD.SHL.U32 R13, R19, 0x80, RZ ;  /* 0x00000080130d7824 */ /* 0x000fe200078e00ff */
[----:B------:R-:W-:Y:S01]  /*1c70*/  UISETP.GE.U32.AND UP1, UPT, UR48, 0x5, UPT ;  /* 0x000000053000788c */ /* 0x000fe2000bf26070 */
[----:B------:R-:W1:Y:S01]  /*1c80*/  SYNCS.PHASECHK.TRANS64.TRYWAIT P0, [UR43+0x8], R0 ;  /* 0x00000800ff0075a7 */ /* 0x000e62000800016b */
[----:B------:R-:W-:Y:S01]  /*1c90*/  UISETP.GT.U32.AND UP0, UPT, UR39, 0x4, UPT ;  /* 0x000000042700788c */ /* 0x000fe2000bf04070 */
[----:B0-----:R-:W-:Y:S01]  /*1ca0*/  SHF.R.S32.HI R11, RZ, 0x1f, R18 ;  /* 0x0000001fff0b7819 */ /* 0x001fe20000011412 */
[----:B------:R-:W-:Y:S02]  /*1cb0*/  UIMAD.WIDE.U32 UR4, UR39, -0x33333333, URZ ;  /* 0xcccccccd270478a5 */ /* 0x000fe4000f8e003f */
[----:B------:R-:W-:Y:S02]  /*1cc0*/  UISETP.LT.U32.AND UP0, UPT, UR48, 0x5, UP0 ;  /* 0x000000053000788c */ /* 0x000fe40008701070 */
[----:B------:R-:W-:-:S02]  /*1cd0*/  USHF.R.U32.HI UR4, URZ, 0x2, UR5 ;  /* 0x000000023f047899 */ /* 0x000fc40008011605 */
[----:B------:R-:W-:Y:S02]  /*1ce0*/  USEL UR6, URZ, 0x1, !UP0 ;  /* 0x000000013f067887 */ /* 0x000fe4000c000000 */
[----:B------:R-:W-:Y:S02]  /*1cf0*/  UIMAD UR39, UR4, -0x5, UR39 ;  /* 0xfffffffb042778a4 */ /* 0x000fe4000f8e0227 */
[----:B------:R-:W-:-:S04]  /*1d00*/  ULOP3.LUT UR38, UR38, UR6, URZ, 0x3c, !UPT ;  /* 0x0000000626267292 */ /* 0x000fc8000f8e3c3f */
[----:B------:R-:W-:Y:S01]  /*1d10*/  @UP1 ULOP3.LUT UR38, UR38, 0x1, UR4, 0x78, !UPT ;  /* 0x0000000126261892 */ /* 0x000fe2000f8e7804 */
[----:B-1----:R-:W-:Y:S11]  /*1d20*/  @!P0 BRA `(.L_x_31) ;  /* 0x0000004800c48947 */ /* 0x002ff60003800000 */
.L_x_190:
[----:B0-----:R-:W-:Y:S01]  /*1d30*/  IMAD.SHL.U32 R3, R22, 0x40, RZ ;  /* 0x0000004016037824 */ /* 0x001fe200078e00ff */
[----:B------:R-:W-:Y:S01]  /*1d40*/  ULDC UR6, c[0x0][0x284] ;  /* 0x0000a10000067ab9 */ /* 0x000fe20000000800 */
[----:B------:R-:W-:Y:S01]  /*1d50*/  ULDC.64 UR4, c[0x0][0x5d0] ;  /* 0x0001740000047ab9 */ /* 0x000fe20000000a00 */
[----:B------:R-:W-:Y:S01]  /*1d60*/  SHF.R.S32.HI R10, RZ, 0x1f, R13 ;  /* 0x0000001fff0a7819 */ /* 0x000fe2000001140d */
[----:B------:R-:W-:Y:S01]  /*1d70*/  IMAD R7, R11, UR4, RZ ;  /* 0x000000040b077c24 */ /* 0x000fe2000f8e02ff */
[----:B------:R-:W-:Y:S01]  /*1d80*/  ISETP.GE.AND P0, PT, R3, UR6, PT ;  /* 0x0000000603007c0c */ /* 0x000fe2000bf06270 */
[C---:B------:R-:W-:Y:S01]  /*1d90*/  IMAD.WIDE.U32 R4, R18.reuse, UR4, R92 ;  /* 0x0000000412047c25 */ /* 0x040fe2000f8e005c */
[----:B------:R-:W-:Y:S02]  /*1da0*/  ULDC UR4, c[0x0][0x288] ;  /* 0x0000a20000047ab9 */ /* 0x000fe40000000800 */
[C---:B------:R-:W-:Y:S01]  /*1db0*/  ISETP.GE.OR P0, PT, R13.reuse, UR4, P0 ;  /* 0x000000040d007c0c */ /* 0x040fe20008706670 */
[----:B------:R-:W-:Y:S01]  /*1dc0*/  IMAD R7, R18, UR5, R7 ;  /* 0x0000000512077c24 */ /* 0x000fe2000f8e0207 */
[----:B------:R-:W-:-:S04]  /*1dd0*/  IADD3 R4, P1, R13, R4, RZ ;  /* 0x000000040d047210 */ /* 0x000fc80007f3e0ff */
[----:B------:R-:W-:-:S07]  /*1de0*/  IADD3.X R5, R10, R5, R7, P1, !PT ;  /* 0x000000050a057210 */ /* 0x000fce0000ffe407 */
[----:B------:R-:W-:Y:S05]  /*1df0*/  @P0 BRA `(.L_x_32) ;  /* 0x0000003000ac0947 */ /* 0x000fea0003800000 */
[----:B------:R-:W0:Y:S01]  /*1e00*/  LDC.64 R8, c[0x0][0x5c8] ;  /* 0x00017200ff087b82 */ /* 0x000e220000000a00 */
[----:B------:R-:W-:Y:S01]  /*1e10*/  IMAD.WIDE R14, R22, 0x40, R90 ;  /* 0x00000040160e7825 */ /* 0x000fe200078e025a */
[----:B------:R-:W-:Y:S01]  /*1e20*/  ULDC.64 UR4, c[0x0][0x5c0] ;  /* 0x0001700000047ab9 */ /* 0x000fe20000000a00 */
[----:B------:R-:W-:Y:S02]  /*1e30*/  BSSY B0, `(.L_x_32) ;  /* 0x0000327000007945 */ /* 0x000fe40003800000 */
[----:B------:R-:W-:Y:S02]  /*1e40*/  IMAD.IADD R20, R98, 0x1, -R3 ;  /* 0x0000000162147824 */ /* 0x000fe400078e0a03 */
[----:B------:R-:W-:Y:S02]  /*1e50*/  IMAD.IADD R19, R95, 0x1, -R13 ;  /* 0x000000015f137824 */ /* 0x000fe400078e0a0d */
[-C--:B0-----:R-:W-:Y:S02]  /*1e60*/  IMAD R0, R15, R8.reuse, RZ ;  /* 0x000000080f007224 */ /* 0x081fe400078e02ff */
[----:B------:R-:W-:-:S04]  /*1e70*/  IMAD.WIDE.U32 R4, R14, R8, R4 ;  /* 0x000000080e047225 */ /* 0x000fc800078e0004 */
[----:B------:R-:W-:Y:S01]  /*1e80*/  IMAD R7, R14, R9, R0 ;  /* 0x000000090e077224 */ /* 0x000fe200078e0200 */
[----:B------:R-:W-:-:S03]  /*1e90*/  IADD3 R4, P0, R4, UR4, RZ ;  /* 0x0000000404047c10 */ /* 0x000fc6000ff1e0ff */
[----:B------:R-:W-:Y:S01]  /*1ea0*/  IMAD.IADD R7, R5, 0x1, R7 ;  /* 0x0000000105077824 */ /* 0x000fe200078e0207 */
[----:B------:R-:W-:-:S04]  /*1eb0*/  LEA R6, P1, R8, R4, 0x3 ;  /* 0x0000000408067211 */ /* 0x000fc800078218ff */
[----:B------:R-:W-:Y:S02]  /*1ec0*/  IADD3.X R5, R7, UR5, RZ, P0, !PT ;  /* 0x0000000507057c10 */ /* 0x000fe400087fe4ff */
[----:B-----5:R-:W-:Y:S02]  /*1ed0*/  ISETP.NE.AND P0, PT, R89, RZ, PT ;  /* 0x000000ff5900720c */ /* 0x020fe40003f05270 */
[----:B------:R-:W-:-:S11]  /*1ee0*/  LEA.HI.X R7, R8, R5, R9, 0x3, P1 ;  /* 0x0000000508077211 */ /* 0x000fd600008f1c09 */
[----:B------:R-:W-:Y:S05]  /*1ef0*/  @!P0 BRA `(.L_x_33) ;  /* 0x0000002400608947 */ /* 0x000fea0003800000 */
[----:B------:R-:W0:Y:S01]  /*1f00*/  LDC.64 R102, c[0x0][0x5b0] ;  /* 0x00016c00ff667b82 */ /* 0x000e220000000a00 */
[----:B------:R-:W-:Y:S01]  /*1f10*/  ULDC.64 UR4, c[0x0][0x5b8] ;  /* 0x00016e0000047ab9 */ /* 0x000fe20000000a00 */
[----:B------:R-:W-:Y:S01]  /*1f20*/  ISETP.GE.AND P1, PT, R20, 0x1, PT ;  /* 0x000000011400780c */ /* 0x000fe20003f26270 */
[C---:B------:R-:W-:Y:S01]  /*1f30*/  IMAD.WIDE.U32 R8, R18.reuse, UR4, R92 ;  /* 0x0000000412087c25 */ /* 0x040fe2000f8e005c */
[----:B------:R-:W-:Y:S02]  /*1f40*/  BSSY B1, `(.L_x_34) ;  /* 0x000000e000017945 */ /* 0x000fe40003800000 */
[----:B------:R-:W-:Y:S01]  /*1f50*/  ISETP.LT.OR P5, PT, R19, 0x1, !P1 ;  /* 0x000000011300780c */ /* 0x000fe20004fa1670 */
[----:B------:R-:W-:Y:S01]  /*1f60*/  IMAD R3, R11, UR4, RZ ;  /* 0x000000040b037c24 */ /* 0x000fe2000f8e02ff */
[----:B------:R-:W1:Y:S01]  /*1f70*/  LDC.64 R104, c[0x0][0x5a8] ;  /* 0x00016a00ff687b82 */ /* 0x000e620000000a00 */
[----:B------:R-:W-:Y:S02]  /*1f80*/  IADD3 R12, P0, R13, R8, RZ ;  /* 0x000000080d0c7210 */ /* 0x000fe40007f1e0ff */
[----:B------:R-:W-:-:S05]  /*1f90*/  IMAD R3, R18, UR5, R3 ;  /* 0x0000000512037c24 */ /* 0x000fca000f8e0203 */
[----:B------:R-:W-:Y:S01]  /*1fa0*/  IADD3.X R13, R10, R9, R3, P0, !PT ;  /* 0x000000090a0d7210 */ /* 0x000fe200007fe403 */
[-C--:B0-----:R-:W-:Y:S02]  /*1fb0*/  IMAD R0, R15, R102.reuse, RZ ;  /* 0x000000660f007224 */ /* 0x081fe400078e02ff */
[----:B------:R-:W-:-:S04]  /*1fc0*/  IMAD.WIDE.U32 R8, R14, R102, R12 ;  /* 0x000000660e087225 */ /* 0x000fc800078e000c */
[----:B------:R-:W-:Y:S01]  /*1fd0*/  IMAD R21, R14, R103, R0 ;  /* 0x000000670e157224 */ /* 0x000fe200078e0200 */
[----:B-1----:R-:W-:-:S04]  /*1fe0*/  IADD3 R8, P0, R8, R104, RZ ;  /* 0x0000006808087210 */ /* 0x002fc80007f1e0ff */
[----:B------:R-:W-:Y:S01]  /*1ff0*/  IADD3.X R9, R105, R9, R21, P0, !PT ;  /* 0x0000000969097210 */ /* 0x000fe200007fe415 */
[----:B------:R-:W-:Y:S08]  /*2000*/  @P5 BRA `(.L_x_35) ;  /* 0x0000000000045947 */ /* 0x000ff00003800000 */
[----:B------:R0:W5:Y:S02]  /*2010*/  LDG.E.U8 R99, desc[UR36][R8.64] ;  /* 0x0000002408637981 */ /* 0x000164000c1e1100 */
.L_x_35:
[----:B------:R-:W-:Y:S05]  /*2020*/  BSYNC B1 ;  /* 0x0000000000017941 */ /* 0x000fea0003800000 */
.L_x_34:
[----:B-----5:R-:W-:Y:S01]  /*2030*/  LOP3.LUT R0, R99, 0xffff, RZ, 0xc0, !PT ;  /* 0x0000ffff63007812 */ /* 0x020fe200078ec0ff */
[----:B------:R-:W-:Y:S01]  /*2040*/  IMAD.SHL.U32 R10, R102, 0x8, RZ ;  /* 0x00000008660a7824 */ /* 0x000fe200078e00ff */
[----:B------:R-:W-:Y:S01]  /*2050*/  ISETP.LT.OR P2, PT, R19, 0x2, !P1 ;  /* 0x000000021300780c */ /* 0x000fe20004f41670 */
[----:B------:R-:W-:Y:S01]  /*2060*/  BSSY B1, `(.L_x_36) ;  /* 0x000000e000017945 */ /* 0x000fe20003800000 */
[----:B------:R-:W-:Y:S02]  /*2070*/  PRMT R0, R0, 0x8880, RZ ;  /* 0x0000888000007816 */ /* 0x000fe400000000ff */
[----:B------:R-:W-:Y:S02]  /*2080*/  SHF.L.U64.HI R11, R102, 0x3, R103 ;  /* 0x00000003660b7819 */ /* 0x000fe40000010267 */
[----:B------:R-:W-:Y:S01]  /*2090*/  ISETP.GE.AND P0, PT, R20, 0x9, PT ;  /* 0x000000091400780c */ /* 0x000fe20003f06270 */
[----:B------:R-:W-:Y:S02]  /*20a0*/  IMAD R3, R0, R89, RZ ;  /* 0x0000005900037224 */ /* 0x000fe400078e02ff */
[----:B------:R-:W-:-:S04]  /*20b0*/  IMAD.WIDE.U32 R10, R14, R102, R10 ;  /* 0x000000660e0a7225 */ /* 0x000fc800078e000a */
[----:B------:R-:W-:Y:S01]  /*20c0*/  @!P5 IMAD R15, R24, R88, R3 ;  /* 0x00000058180fd224 */ /* 0x000fe200078e0203 */
[----:B------:R-:W-:Y:S01]  /*20d0*/  IADD3 R10, P3, P4, R12, R104, R10 ;  /* 0x000000680c0a7210 */ /* 0x000fe20007c7e00a */
[----:B------:R-:W-:-:S03]  /*20e0*/  IMAD.IADD R14, R21, 0x1, R11 ;  /* 0x00000001150e7824 */ /* 0x000fc600078e020b */
[----:B------:R1:W-:Y:S01]  /*20f0*/  @!P5 STG.E.U8 desc[UR36][R4.64], R15 ;  /* 0x0000000f0400d986 */ /* 0x0003e2000c101124 */
[----:B------:R-:W-:Y:S08]  /*2100*/  @P2 BRA `(.L_x_37) ;  /* 0x00000000000c2947 */ /* 0x000ff00003800000 */
[----:B------:R-:W2:Y:S02]  /*2110*/  LDG.E.U8 R99, desc[UR36][R8.64+0x1] ;  /* 0x0000012408637981 */ /* 0x000ea4000c1e1100 */
[----:B--2---:R-:W-:-:S05]  /*2120*/  PRMT R0, R99, 0x8880, RZ ;  /* 0x0000888063007816 */ /* 0x004fca00000000ff */
[----:B------:R-:W-:-:S07]  /*2130*/  IMAD R3, R0, R89, RZ ;  /* 0x0000005900037224 */ /* 0x000fce00078e02ff */
.L_x_37:
[----:B------:R-:W-:Y:S05]  /*2140*/  BSYNC B1 ;  /* 0x0000000000017941 */ /* 0x000fea0003800000 */
.L_x_36:
[----:B------:R-:W-:Y:S01]  /*2150*/  ISETP.LT.OR P5, PT, R19, 0x1, !P0 ;  /* 0x000000011300780c */ /* 0x000fe200047a1670 */
[----:B------:R-:W-:Y:S01]  /*2160*/  @!P2 IMAD R25, R25, R88, R3 ;  /* 0x000000581919a224 */ /* 0x000fe200078e0203 */
[----:B------:R-:W-:Y:S01]  /*2170*/  BSSY B1, `(.L_x_38) ;  /* 0x000000a000017945 */ /* 0x000fe20003800000 */
[----:B------:R-:W-:Y:S02]  /*2180*/  IADD3.X R11, R13, R105, R14, P3, P4 ;  /* 0x000000690d0b7210 */ /* 0x000fe40001fe840e */
[C---:B------:R-:W-:Y:S01]  /*2190*/  ISETP.LT.OR P3, PT, R19.reuse, 0x2, !P0 ;  /* 0x000000021300780c */ /* 0x040fe20004761670 */
[----:B------:R2:W-:Y:S01]  /*21a0*/  @!P2 STG.E.U8 desc[UR36][R4.64+0x1], R25 ;  /* 0x000001190400a986 */ /* 0x0005e2000c101124 */
[C---:B------:R-:W-:Y:S02]  /*21b0*/  ISETP.LT.OR P4, PT, R19.reuse, 0x9, !P1 ;  /* 0x000000091300780c */ /* 0x040fe40004f81670 */
[----:B------:R-:W-:-:S04]  /*21c0*/  ISETP.LT.OR P2, PT, R19, 0xa, !P1 ;  /* 0x0000000a1300780c */ /* 0x000fc80004f41670 */
[----:B------:R-:W-:Y:S09]  /*21d0*/  @P5 BRA `(.L_x_39) ;  /* 0x00000000000c5947 */ /* 0x000ff20003800000 */
[----:B------:R-:W3:Y:S02]  /*21e0*/  LDG.E.U8 R99, desc[UR36][R10.64] ;  /* 0x000000240a637981 */ /* 0x000ee4000c1e1100 */
[----:B---3--:R-:W-:-:S05]  /*21f0*/  PRMT R0, R99, 0x8880, RZ ;  /* 0x0000888063007816 */ /* 0x008fca00000000ff */
[----:B------:R-:W-:-:S07]  /*2200*/  IMAD R3, R0, R89, RZ ;  /* 0x0000005900037224 */ /* 0x000fce00078e02ff */
.L_x_39:
[----:B------:R-:W-:Y:S05]  /*2210*/  BSYNC B1 ;  /* 0x0000000000017941 */ /* 0x000fea0003800000 */
.L_x_38:
[----:B------:R-:W-:Y:S01]  /*2220*/  @!P5 IMAD R13, R26, R88, R3 ;  /* 0x000000581a0dd224 */ /* 0x000fe200078e0203 */
[----:B------:R-:W-:Y:S04]  /*2230*/  BSSY B1, `(.L_x_40) ;  /* 0x0000006000017945 */ /* 0x000fe80003800000 */
[----:B------:R3:W-:Y:S01]  /*2240*/  @!P5 STG.E.U8 desc[UR36][R6.64], R13 ;  /* 0x0000000d0600d986 */ /* 0x0007e2000c101124 */
[----:B------:R-:W-:Y:S05]  /*2250*/  @P3 BRA `(.L_x_41) ;  /* 0x00000000000c3947 */ /* 0x000fea0003800000 */
[----:B------:R-:W4:Y:S02]  /*2260*/  LDG.E.U8 R99, desc[UR36][R10.64+0x1] ;  /* 0x000001240a637981 */ /* 0x000f24000c1e1100 */
[----:B----4-:R-:W-:-:S05]  /*2270*/  PRMT R0, R99, 0x8880, RZ ;  /* 0x0000888063007816 */ /* 0x010fca00000000ff */
[----:B------:R-:W-:-:S07]  /*2280*/  IMAD R3, R0, R89, RZ ;  /* 0x0000005900037224 */ /* 0x000fce00078e02ff */
.L_x_41:
[----:B------:R-:W-:Y:S05]  /*2290*/  BSYNC B1 ;  /* 0x0000000000017941 */ /* 0x000fea0003800000 */
.L_x_40:
[----:B------:R-:W-:Y:S01]  /*22a0*/  @!P3 IMAD R27, R27, R88, R3 ;  /* 0x000000581b1bb224 */ /* 0x000fe200078e0203 */
[----:B------:R-:W-:Y:S04]  /*22b0*/  BSSY B1, `(.L_x_42) ;  /* 0x0000006000017945 */ /* 0x000fe80003800000 */
[----:B------:R4:W-:Y:S01]  /*22c0*/  @!P3 STG.E.U8 desc[UR36][R6.64+0x1], R27 ;  /* 0x0000011b0600b986 */ /* 0x0009e2000c101124 */
[----:B------:R-:W-:Y:S05]  /*22d0*/  @P4 BRA `(.L_x_43) ;  /* 0x00000000000c4947 */ /* 0x000fea0003800000 */
[----:B------:R-:W5:Y:S02]  /*22e0*/  LDG.E.U8 R99, desc[UR36][R8.64+0x8] ;  /* 0x0000082408637981 */ /* 0x000f64000c1e1100 */
[----:B-----5:R-:W-:-:S05]  /*22f0*/  PRMT R0, R99, 0x8880, RZ ;  /* 0x0000888063007816 */ /* 0x020fca00000000ff */
[----:B------:R-:W-:-:S07]  /*2300*/  IMAD R3, R0, R89, RZ ;  /* 0x0000005900037224 */ /* 0x000fce00078e02ff */
.L_x_43:
[----:B------:R-:W-:Y:S05]  /*2310*/  BSYNC B1 ;  /* 0x0000000000017941 */ /* 0x000fea0003800000 */
.L_x_42:
[----:B---3--:R-:W-:Y:S01]  /*2320*/  @!P4 IMAD R13, R28, R88, R3 ;  /* 0x000000581c0dc224 */ /* 0x008fe200078e0203 */
[----:B------:R-:W-:Y:S04]  /*2330*/  BSSY B1, `(.L_x_44) ;  /* 0x0000006000017945 */ /* 0x000fe80003800000 */
[----:B------:R3:W-:Y:S01]  /*2340*/  @!P4 STG.E.U8 desc[UR36][R4.64+0x8], R13 ;  /* 0x0000080d0400c986 */ /* 0x0007e2000c101124 */
[----:B------:R-:W-:Y:S05]  /*2350*/  @P2 BRA `(.L_x_45) ;  /* 0x00000000000c2947 */ /* 0x000fea0003800000 */
[----:B------:R-:W5:Y:S02]  /*2360*/  LDG.E.U8 R99, desc[UR36][R8.64+0x9] ;  /* 0x0000092408637981 */ /* 0x000f64000c1e1100 */
[----:B-----5:R-:W-:-:S05]  /*2370*/  PRMT R0, R99, 0x8880, RZ ;  /* 0x0000888063007816 */ /* 0x020fca00000000ff */
[----:B------:R-:W-:-:S07]  /*2380*/  IMAD R3, R0, R89, RZ ;  /* 0x0000005900037224 */ /* 0x000fce00078e02ff */
.L_x_45:
[----:B------:R-:W-:Y:S05]  /*2390*/  BSYNC B1 ;  /* 0x0000000000017941 */ /* 0x000fea0003800000 */
.L_x_44:
[----:B------:R-:W-:Y:S01]  /*23a0*/  ISETP.LT.OR P4, PT, R19, 0x9, !P0 ;  /* 0x000000091300780c */ /* 0x000fe20004781670 */
[----:B------:R-:W-:Y:S01]  /*23b0*/  @!P2 IMAD R29, R29, R88, R3 ;  /* 0x000000581d1da224 */ /* 0x000fe200078e0203 */
[----:B------:R-:W-:Y:S01]  /*23c0*/  BSSY B1, `(.L_x_46) ;  /* 0x0000009000017945 */ /* 0x000fe20003800000 */
[C---:B------:R-:W-:Y:S02]  /*23d0*/  ISETP.LT.OR P3, PT, R19.reuse, 0xa, !P0 ;  /* 0x0000000a1300780c */ /* 0x040fe40004761670 */
[C---:B------:R-:W-:Y:S01]  /*23e0*/  ISETP.LT.OR P5, PT, R19.reuse, 0x11, !P1 ;  /* 0x000000111300780c */ /* 0x040fe20004fa1670 */
[----:B------:R0:W-:Y:S01]  /*23f0*/  @!P2 STG.E.U8 desc[UR36][R4.64+0x9], R29 ;  /* 0x0000091d0400a986 */ /* 0x0001e2000c101124 */
[----:B------:R-:W-:-:S06]  /*2400*/  ISETP.LT.OR P2, PT, R19, 0x12, !P1 ;  /* 0x000000121300780c */ /* 0x000fcc0004f41670 */
[----:B------:R-:W-:Y:S07]  /*2410*/  @P4 BRA `(.L_x_47) ;  /* 0x00000000000c4947 */ /* 0x000fee0003800000 */
[----:B------:R-:W5:Y:S02]  /*2420*/  LDG.E.U8 R99, desc[UR36][R10.64+0x8] ;  /* 0x000008240a637981 */ /* 0x000f64000c1e1100 */
[----:B-----5:R-:W-:-:S05]  /*2430*/  PRMT R0, R99, 0x8880, RZ ;  /* 0x0000888063007816 */ /* 0x020fca00000000ff */
[----:B------:R-:W-:-:S07]  /*2440*/  IMAD R3, R0, R89, RZ ;  /* 0x0000005900037224 */ /* 0x000fce00078e02ff */
.L_x_47:
[----:B------:R-:W-:Y:S05]  /*2450*/  BSYNC B1 ;  /* 0x0000000000017941 */ /* 0x000fea0003800000 */
.L_x_46:
[----:B---3--:R-:W-:Y:S01]  /*2460*/  @!P4 IMAD R13, R30, R88, R3 ;  /* 0x000000581e0dc224 */ /* 0x008fe200078e0203 */
[----:B------:R-:W-:Y:S04]  /*2470*/  BSSY B1, `(.L_x_48) ;  /* 0x0000006000017945 */ /* 0x000fe80003800000 */
[----:B------:R3:W-:Y:S01]  /*2480*/  @!P4 STG.E.U8 desc[UR36][R6.64+0x8], R13 ;  /* 0x0000080d0600c986 */ /* 0x0007e2000c101124 */
[----:B------:R-:W-:Y:S05]  /*2490*/  @P3 BRA `(.L_x_49) ;  /* 0x00000000000c3947 */ /* 0x000fea0003800000 */
[----:B------:R-:W5:Y:S02]  /*24a0*/  LDG.E.U8 R99, desc[UR36][R10.64+0x9] ;  /* 0x000009240a637981 */ /* 0x000f64000c1e1100 */
[----:B-----5:R-:W-:-:S05]  /*24b0*/  PRMT R0, R99, 0x8880, RZ ;  /* 0x0000888063007816 */ /* 0x020fca00000000ff */
[----:B------:R-:W-:-:S07]  /*24c0*/  IMAD R3, R0, R89, RZ ;  /* 0x0000005900037224 */ /* 0x000fce00078e02ff */
.L_x_49:
[----:B------:R-:W-:Y:S05]  /*24d0*/  BSYNC B1 ;  /* 0x0000000000017941 */ /* 0x000fea0003800000 */
.L_x_48:
[----:B------:R-:W-:Y:S01]  /*24e0*/  @!P3 IMAD R31, R31, R88, R3 ;  /* 0x000000581f1fb224 */ /* 0x000fe200078e0203 */
[----:B------:R-:W-:Y:S04]  /*24f0*/  BSSY B1, `(.L_x_50) ;  /* 0x0000006000017945 */ /* 0x000fe80003800000 */
[----:B------:R0:W-:Y:S01]  /*2500*/  @!P3 STG.E.U8 desc[UR36][R6.64+0x9], R31 ;  /* 0x0000091f0600b986 */ /* 0x0001e2000c101124 */
[----:B------:R-:W-:Y:S05]  /*2510*/  @P5 BRA `(.L_x_51) ;  /* 0x00000000000c5947 */ /* 0x000fea0003800000 */
[----:B------:R-:W5:Y:S02]  /*2520*/  LDG.E.U8 R99, desc[UR36][R8.64+0x10] ;  /* 0x0000102408637981 */ /* 0x000f64000c1e1100 */
[----:B-----5:R-:W-:-:S05]  /*2530*/  PRMT R0, R99, 0x8880, RZ ;  /* 0x0000888063007816 */ /* 0x020fca00000000ff */
[----:B------:R-:W-:-:S07]  /*2540*/  IMAD R3, R0, R89, RZ ;  /* 0x0000005900037224 */ /* 0x000fce00078e02ff */
.L_x_51:
[----:B------:R-:W-:Y:S05]  /*2550*/  BSYNC B1 ;  /* 0x0000000000017941 */ /* 0x000fea0003800000 */
.L_x_50:
[----:B---3--:R-:W-:Y:S01]  /*2560*/  @!P5 IMAD R13, R32, R88, R3 ;  /* 0x00000058200dd224 */ /* 0x008fe200078e0203 */
[----:B------:R-:W-:Y:S04]  /*2570*/  BSSY B1, `(.L_x_52) ;  /* 0x0000006000017945 */ /* 0x000fe80003800000 */
[----:B------:R3:W-:Y:S01]  /*2580*/  @!P5 STG.E.U8 desc[UR36][R4.64+0x10], R13 ;  /* 0x0000100d0400d986 */ /* 0x0007e2000c101124 */
[----:B------:R-:W-:Y:S05]  /*2590*/  @P2 BRA `(.L_x_53) ;  /* 0x00000000000c2947 */ /* 0x000fea0003800000 */
[----:B------:R-:W5:Y:S02]  /*25a0*/  LDG.E.U8 R99, desc[UR36][R8.64+0x11] ;  /* 0x0000112408637981 */ /* 0x000f64000c1e1100 */
[----:B-----5:R-:W-:-:S05]  /*25b0*/  PRMT R0, R99, 0x8880, RZ ;  /* 0x0000888063007816 */ /* 0x020fca00000000ff */
[----:B------:R-:W-:-:S07]  /*25c0*/  IMAD R3, R0, R89, RZ ;  /* 0x0000005900037224 */ /* 0x000fce00078e02ff */
.L_x_53:
[----:B------:R-:W-:Y:S05]  /*25d0*/  BSYNC B1 ;  /* 0x0000000000017941 */ /* 0x000fea0003800000 */
.L_x_52:
        /* <DEDUP_REMOVED lines=11> */
.L_x_55:
[----:B------:R-:W-:Y:S05]  /*2690*/  BSYNC B1 ;  /* 0x0000000000017941 */ /* 0x000fea0003800000 */
.L_x_54:
[----:B---3--:R-:W-:Y:S01]  /*26a0*/  @!P4 IMAD R13, R34, R88, R3 ;  /* 0x00000058220dc224 */ /* 0x008fe200078e0203 */
[----:B------:R-:W-:Y:S04]  /*26b0*/  BSSY B1, `(.L_x_56) ;  /* 0x0000006000017945 */ /* 0x000fe80003800000 */
[----:B------:R3:W-:Y:S01]  /*26c0*/  @!P4 STG.E.U8 desc[UR36][R6.64+0x10], R13 ;  /* 0x0000100d0600c986 */ /* 0x0007e2000c101124 */
[----:B------:R-:W-:Y:S05]  /*26d0*/  @P3 BRA `(.L_x_57) ;  /* 0x00000000000c3947 */ /* 0x000fea0003800000 */
[----:B------:R-:W5:Y:S02]  /*26e0*/  LDG.E.U8 R99, desc[UR36][R10.64+0x11] ;  /* 0x000011240a637981 */ /* 0x000f64000c1e1100 */
[----:B-----5:R-:W-:-:S05]  /*26f0*/  PRMT R0, R99, 0x8880, RZ ;  /* 0x0000888063007816 */ /* 0x020fca00000000ff */
[----:B------:R-:W-:-:S07]  /*2700*/  IMAD R3, R0, R89, RZ ;  /* 0x0000005900037224 */ /* 0x000fce00078e02ff */
.L_x_57:
[----:B------:R-:W-:Y:S05]  /*2710*/  BSYNC B1 ;  /* 0x0000000000017941 */ /* 0x000fea0003800000 */
.L_x_56:
[----:B------:R-:W-:Y:S01]  /*2720*/  @!P3 IMAD R35, R35, R88, R3 ;  /* 0x000000582323b224 */ /* 0x000fe200078e0203 */
[----:B------:R-:W-:Y:S04]  /*2730*/  BSSY B1, `(.L_x_58) ;  /* 0x0000006000017945 */ /* 0x000fe80003800000 */
[----:B------:R0:W-:Y:S01]  /*2740*/  @!P3 STG.E.U8 desc[UR36][R6.64+0x11], R35 ;  /* 0x000011230600b986 */ /* 0x0001e2000c101124 */
[----:B------:R-:W-:Y:S05]  /*2750*/  @P5 BRA `(.L_x_59) ;  /* 0x00000000000c5947 */ /* 0x000fea0003800000 */
[----:B------:R-:W5:Y:S02]  /*2760*/  LDG.E.U8 R99, desc[UR36][R8.64+0x18] ;  /* 0x0000182408637981 */ /* 0x000f64000c1e1100 */
[----:B-----5:R-:W-:-:S05]  /*2770*/  PRMT R0, R99, 0x8880, RZ ;  /* 0x0000888063007816 */ /* 0x020fca00000000ff */
[----:B------:R-:W-:-:S07]  /*2780*/  IMAD R3, R0, R89, RZ ;  /* 0x0000005900037224 */ /* 0x000fce00078e02ff */
.L_x_59:
[----:B------:R-:W-:Y:S05]  /*2790*/  BSYNC B1 ;  /* 0x0000000000017941 */ /* 0x000fea0003800000 */
.L_x_58:
[----:B---3--:R-:W-:Y:S01]  /*27a0*/  @!P5 IMAD R13, R36, R88, R3 ;  /* 0x00000058240dd224 */ /* 0x008fe200078e0203 */
[----:B------:R-:W-:Y:S04]  /*27b0*/  BSSY B1, `(.L_x_60) ;  /* 0x0000006000017945 */ /* 0x000fe80003800000 */
[----:B------:R3:W-:Y:S01]  /*27c0*/  @!P5 STG.E.U8 desc[UR36][R4.64+0x18], R13 ;  /* 0x0000180d0400d986 */ /* 0x0007e2000c101124 */
[----:B------:R-:W-:Y:S05]  /*27d0*/  @P2 BRA `(.L_x_61) ;  /* 0x00000000000c2947 */ /* 0x000fea0003800000 */
[----:B------:R-:W5:Y:S02]  /*27e0*/  LDG.E.U8 R99, desc[UR36][R8.64+0x19] ;  /* 0x0000192408637981 */ /* 0x000f64000c1e1100 */
[----:B-----5:R-:W-:-:S05]  /*27f0*/  PRMT R0, R99, 0x8880, RZ ;  /* 0x0000888063007816 */ /* 0x020fca00000000ff */
[----:B------:R-:W-:-:S07]  /*2800*/  IMAD R3, R0, R89, RZ ;  /* 0x0000005900037224 */ /* 0x000fce00078e02ff */
.L_x_61:
[----:B------:R-:W-:Y:S05]  /*2810*/  BSYNC B1 ;  /* 0x0000000000017941 */ /* 0x000fea0003800000 */
.L_x_60:
        /* <DEDUP_REMOVED lines=11> */
.L_x_63:
[----:B------:R-:W-:Y:S05]  /*28d0*/  BSYNC B1 ;  /* 0x0000000000017941 */ /* 0x000fea0003800000 */
.L_x_62:
[----:B---3--:R-:W-:Y:S01]  /*28e0*/  @!P4 IMAD R13, R38, R88, R3 ;  /* 0x00000058260dc224 */ /* 0x008fe200078e0203 */
[----:B------:R-:W-:Y:S04]  /*28f0*/  BSSY B1, `(.L_x_64) ;  /* 0x0000006000017945 */ /* 0x000fe80003800000 */
[----:B------:R3:W-:Y:S01]  /*2900*/  @!P4 STG.E.U8 desc[UR36][R6.64+0x18], R13 ;  /* 0x0000180d0600c986 */ /* 0x0007e2000c101124 */
[----:B------:R-:W-:Y:S05]  /*2910*/  @P3 BRA `(.L_x_65) ;  /* 0x00000000000c3947 */ /* 0x000fea0003800000 */
[----:B------:R-:W5:Y:S02]  /*2920*/  LDG.E.U8 R99, desc[UR36][R10.64+0x19] ;  /* 0x000019240a637981 */ /* 0x000f64000c1e1100 */
[----:B-----5:R-:W-:-:S05]  /*2930*/  PRMT R0, R99, 0x8880, RZ ;  /* 0x0000888063007816 */ /* 0x020fca00000000ff */
[----:B------:R-:W-:-:S07]  /*2940*/  IMAD R3, R0, R89, RZ ;  /* 0x0000005900037224 */ /* 0x000fce00078e02ff */
.L_x_65:
[----:B------:R-:W-:Y:S05]  /*2950*/  BSYNC B1 ;  /* 0x0000000000017941 */ /* 0x000fea0003800000 */
.L_x_64:
[----:B------:R-:W-:Y:S01]  /*2960*/  @!P3 IMAD R39, R39, R88, R3 ;  /* 0x000000582727b224 */ /* 0x000fe200078e0203 */
[----:B------:R-:W-:Y:S04]  /*2970*/  BSSY B1, `(.L_x_66) ;  /* 0x0000006000017945 */ /* 0x000fe80003800000 */
[----:B------:R0:W-:Y:S01]  /*2980*/  @!P3 STG.E.U8 desc[UR36][R6.64+0x19], R39 ;  /* 0x000019270600b986 */ /* 0x0001e2000c101124 */
[----:B------:R-:W-:Y:S05]  /*2990*/  @P5 BRA `(.L_x_67) ;  /* 0x00000000000c5947 */ /* 0x000fea0003800000 */
[----:B------:R-:W5:Y:S02]  /*29a0*/  LDG.E.U8 R99, desc[UR36][R8.64+0x20] ;  /* 0x0000202408637981 */ /* 0x000f64000c1e1100 */
[----:B-----5:R-:W-:-:S05]  /*29b0*/  PRMT R0, R99, 0x8880, RZ ;  /* 0x0000888063007816 */ /* 0x020fca00000000ff */
[----:B------:R-:W-:-:S07]  /*29c0*/  IMAD R3, R0, R89, RZ ;  /* 0x0000005900037224 */ /* 0x000fce00078e02ff */
.L_x_67:
[----:B------:R-:W-:Y:S05]  /*29d0*/  BSYNC B1 ;  /* 0x0000000000017941 */ /* 0x000fea0003800000 */
.L_x_66:
[----:B---3--:R-:W-:Y:S01]  /*29e0*/  @!P5 IMAD R13, R40, R88, R3 ;  /* 0x00000058280dd224 */ /* 0x008fe200078e0203 */
[----:B------:R-:W-:Y:S04]  /*29f0*/  BSSY B1, `(.L_x_68) ;  /* 0x0000006000017945 */ /* 0x000fe80003800000 */
[----:B------:R3:W-:Y:S01]  /*2a00*/  @!P5 STG.E.U8 desc[UR36][R4.64+0x20], R13 ;  /* 0x0000200d0400d986 */ /* 0x0007e2000c101124 */
[----:B------:R-:W-:Y:S05]  /*2a10*/  @P2 BRA `(.L_x_69) ;  /* 0x00000000000c2947 */ /* 0x000fea0003800000 */
[----:B------:R-:W5:Y:S02]  /*2a20*/  LDG.E.U8 R99, desc[UR36][R8.64+0x21] ;  /* 0x0000212408637981 */ /* 0x000f64000c1e1100 */
[----:B-----5:R-:W-:-:S05]  /*2a30*/  PRMT R0, R99, 0x8880, RZ ;  /* 0x0000888063007816 */ /* 0x020fca00000000ff */
[----:B------:R-:W-:-:S07]  /*2a40*/  IMAD R3, R0, R89, RZ ;  /* 0x0000005900037224 */ /* 0x000fce00078e02ff */
.L_x_69:
[----:B------:R-:W-:Y:S05]  /*2a50*/  BSYNC B1 ;  /* 0x0000000000017941 */ /* 0x000fea0003800000 */
.L_x_68:
        /* <DEDUP_REMOVED lines=11> */
.L_x_71:
[----:B------:R-:W-:Y:S05]  /*2b10*/  BSYNC B1 ;  /* 0x0000000000017941 */ /* 0x000fea0003800000 */
.L_x_70:
[----:B---3--:R-:W-:Y:S01]  /*2b20*/  @!P4 IMAD R13, R42, R88, R3 ;  /* 0x000000582a0dc224 */ /* 0x008fe200078e0203 */
[----:B------:R-:W-:Y:S04]  /*2b30*/  BSSY B1, `(.L_x_72) ;  /* 0x0000006000017945 */ /* 0x000fe80003800000 */
[----:B------:R3:W-:Y:S01]  /*2b40*/  @!P4 STG.E.U8 desc[UR36][R6.64+0x20], R13 ;  /* 0x0000200d0600c986 */ /* 0x0007e2000c101124 */
[----:B------:R-:W-:Y:S05]  /*2b50*/  @P3 BRA `(.L_x_73) ;  /* 0x00000000000c3947 */ /* 0x000fea0003800000 */
[----:B------:R-:W5:Y:S02]  /*2b60*/  LDG.E.U8 R99, desc[UR36][R10.64+0x21] ;  /* 0x000021240a637981 */ /* 0x000f64000c1e1100 */
[----:B-----5:R-:W-:-:S05]  /*2b70*/  PRMT R0, R99, 0x8880, RZ ;  /* 0x0000888063007816 */ /* 0x020fca00000000ff */
[----:B------:R-:W-:-:S07]  /*2b80*/  IMAD R3, R0, R89, RZ ;  /* 0x0000005900037224 */ /* 0x000fce00078e02ff */
.L_x_73:
[----:B------:R-:W-:Y:S05]  /*2b90*/  BSYNC B1 ;  /* 0x0000000000017941 */ /* 0x000fea0003800000 */
.L_x_72:
[----:B------:R-:W-:Y:S01]  /*2ba0*/  @!P3 IMAD R43, R43, R88, R3 ;  /* 0x000000582b2bb224 */ /* 0x000fe200078e0203 */
[----:B------:R-:W-:Y:S04]  /*2bb0*/  BSSY B1, `(.L_x_74) ;  /* 0x0000006000017945 */ /* 0x000fe80003800000 */
[----:B------:R0:W-:Y:S01]  /*2bc0*/  @!P3 STG.E.U8 desc[UR36][R6.64+0x21], R43 ;  /* 0x0000212b0600b986 */ /* 0x0001e2000c101124 */
[----:B------:R-:W-:Y:S05]  /*2bd0*/  @P5 BRA `(.L_x_75) ;  /* 0x00000000000c5947 */ /* 0x000fea0003800000 */
[----:B------:R-:W5:Y:S02]  /*2be0*/  LDG.E.U8 R99, desc[UR36][R8.64+0x28] ;  /* 0x0000282408637981 */ /* 0x000f64000c1e1100 */
[----:B-----5:R-:W-:-:S05]  /*2bf0*/  PRMT R0, R99, 0x8880, RZ ;  /* 0x0000888063007816 */ /* 0x020fca00000000ff */
[----:B------:R-:W-:-:S07]  /*2c00*/  IMAD R3, R0, R89, RZ ;  /* 0x0000005900037224 */ /* 0x000fce00078e02ff */
.L_x_75:
[----:B------:R-:W-:Y:S05]  /*2c10*/  BSYNC B1 ;  /* 0x0000000000017941 */ /* 0x000fea0003800000 */
.L_x_74:
[----:B---3--:R-:W-:Y:S01]  /*2c20*/  @!P5 IMAD R13, R44, R88, R3 ;  /* 0x000000582c0dd224 */ /* 0x008fe200078e0203 */
[----:B------:R-:W-:Y:S04]  /*2c30*/  BSSY B1, `(.L_x_76) ;  /* 0x0000006000017945 */ /* 0x000fe80003800000 */
[----:B------:R3:W-:Y:S01]  /*2c40*/  @!P5 STG.E.U8 desc[UR36][R4.64+0x28], R13 ;  /* 0x0000280d0400d986 */ /* 0x0007e2000c101124 */
[----:B------:R-:W-:Y:S05]  /*2c50*/  @P2 BRA `(.L_x_77) ;  /* 0x00000000000c2947 */ /* 0x000fea0003800000 */
[----:B------:R-:W5:Y:S02]  /*2c60*/  LDG.E.U8 R99, desc[UR36][R8.64+0x29] ;  /* 0x0000292408637981 */ /* 0x000f64000c1e1100 */
[----:B-----5:R-:W-:-:S05]  /*2c70*/  PRMT R0, R99, 0x8880, RZ ;  /* 0x0000888063007816 */ /* 0x020fca00000000ff */
[----:B------:R-:W-:-:S07]  /*2c80*/  IMAD R3, R0, R89, RZ ;  /* 0x0000005900037224 */ /* 0x000fce00078e02ff */
.L_x_77:
[----:B------:R-:W-:Y:S05]  /*2c90*/  BSYNC B1 ;  /* 0x0000000000017941 */ /* 0x000fea0003800000 */
.L_x_76:
        /* <DEDUP_REMOVED lines=11> */
.L_x_79:
[----:B------:R-:W-:Y:S05]  /*2d50*/  BSYNC B1 ;  /* 0x0000000000017941 */ /* 0x000fea0003800000 */
.L_x_78:
[----:B---3--:R-:W-:Y:S01]  /*2d60*/  @!P4 IMAD R13, R46, R88, R3 ;  /* 0x000000582e0dc224 */ /* 0x008fe200078e0203 */
[----:B------:R-:W-:Y:S04]  /*2d70*/  BSSY B1, `(.L_x_80) ;  /* 0x0000006000017945 */ /* 0x000fe80003800000 */
[----:B------:R3:W-:Y:S01]  /*2d80*/  @!P4 STG.E.U8 desc[UR36][R6.64+0x28], R13 ;  /* 0x0000280d0600c986 */ /* 0x0007e2000c101124 */
[----:B------:R-:W-:Y:S05]  /*2d90*/  @P3 BRA `(.L_x_81) ;  /* 0x00000000000c3947 */ /* 0x000fea0003800000 */
[----:B------:R-:W5:Y:S02]  /*2da0*/  LDG.E.U8 R99, desc[UR36][R10.64+0x29] ;  /* 0x000029240a637981 */ /* 0x000f64000c1e1100 */
[----:B-----5:R-:W-:-:S05]  /*2db0*/  PRMT R0, R99, 0x8880, RZ ;  /* 0x0000888063007816 */ /* 0x020fca00000000ff */
[----:B------:R-:W-:-:S07]  /*2dc0*/  IMAD R3, R0, R89, RZ ;  /* 0x0000005900037224 */ /* 0x000fce00078e02ff */
.L_x_81:
[----:B------:R-:W-:Y:S05]  /*2dd0*/  BSYNC B1 ;  /* 0x0000000000017941 */ /* 0x000fea0003800000 */
.L_x_80:
[----:B------:R-:W-:Y:S01]  /*2de0*/  @!P3 IMAD R47, R47, R88, R3 ;  /* 0x000000582f2fb224 */ /* 0x000fe200078e0203 */
[----:B------:R-:W-:Y:S04]  /*2df0*/  BSSY B1, `(.L_x_82) ;  /* 0x0000006000017945 */ /* 0x000fe80003800000 */
[----:B------:R0:W-:Y:S01]  /*2e00*/  @!P3 STG.E.U8 desc[UR36][R6.64+0x29], R47 ;  /* 0x0000292f0600b986 */ /* 0x0001e2000c101124 */
[----:B------:R-:W-:Y:S05]  /*2e10*/  @P5 BRA `(.L_x_83) ;  /* 0x00000000000c5947 */ /* 0x000fea0003800000 */
[----:B------:R-:W5:Y:S02]  /*2e20*/  LDG.E.U8 R99, desc[UR36][R8.64+0x30] ;  /* 0x0000302408637981 */ /* 0x000f64000c1e1100 */
[----:B-----5:R-:W-:-:S05]  /*2e30*/  PRMT R0, R99, 0x8880, RZ ;  /* 0x0000888063007816 */ /* 0x020fca00000000ff */
[----:B------:R-:W-:-:S07]  /*2e40*/  IMAD R3, R0, R89, RZ ;  /* 0x0000005900037224 */ /* 0x000fce00078e02ff */
.L_x_83:
[----:B------:R-:W-:Y:S05]  /*2e50*/  BSYNC B1 ;  /* 0x0000000000017941 */ /* 0x000fea0003800000 */
.L_x_82:
[----:B---3--:R-:W-:Y:S01]  /*2e60*/  @!P5 IMAD R13, R48, R88, R3 ;  /* 0x00000058300dd224 */ /* 0x008fe200078e0203 */
[----:B------:R-:W-:Y:S04]  /*2e70*/  BSSY B1, `(.L_x_84) ;  /* 0x0000006000017945 */ /* 0x000fe80003800000 */
[----:B------:R3:W-:Y:S01]  /*2e80*/  @!P5 STG.E.U8 desc[UR36][R4.64+0x30], R13 ;  /* 0x0000300d0400d986 */ /* 0x0007e2000c101124 */
[----:B------:R-:W-:Y:S05]  /*2e90*/  @P2 BRA `(.L_x_85) ;  /* 0x00000000000c2947 */ /* 0x000fea0003800000 */
[----:B------:R-:W5:Y:S02]  /*2ea0*/  LDG.E.U8 R99, desc[UR36][R8.64+0x31] ;  /* 0x0000312408637981 */ /* 0x000f64000c1e1100 */
[----:B-----5:R-:W-:-:S05]  /*2eb0*/  PRMT R0, R99, 0x8880, RZ ;  /* 0x0000888063007816 */ /* 0x020fca00000000ff */
[----:B------:R-:W-:-:S07]  /*2ec0*/  IMAD R3, R0, R89, RZ ;  /* 0x0000005900037224 */ /* 0x000fce00078e02ff */
.L_x_85:
[----:B------:R-:W-:Y:S05]  /*2ed0*/  BSYNC B1 ;  /* 0x0000000000017941 */ /* 0x000fea0003800000 */
.L_x_84:
        /* <DEDUP_REMOVED lines=11> */
.L_x_87:
[----:B------:R-:W-:Y:S05]  /*2f90*/  BSYNC B1 ;  /* 0x0000000000017941 */ /* 0x000fea0003800000 */
.L_x_86:
[----:B---3--:R-:W-:Y:S01]  /*2fa0*/  @!P4 IMAD R13, R50, R88, R3 ;  /* 0x00000058320dc224 */ /* 0x008fe200078e0203 */
[----:B------:R-:W-:Y:S04]  /*2fb0*/  BSSY B1, `(.L_x_88) ;  /* 0x0000006000017945 */ /* 0x000fe80003800000 */
[----:B------:R3:W-:Y:S01]  /*2fc0*/  @!P4 STG.E.U8 desc[UR36][R6.64+0x30], R13 ;  /* 0x0000300d0600c986 */ /* 0x0007e2000c101124 */
[----:B------:R-:W-:Y:S05]  /*2fd0*/  @P3 BRA `(.L_x_89) ;  /* 0x00000000000c3947 */ /* 0x000fea0003800000 */
[----:B------:R-:W5:Y:S02]  /*2fe0*/  LDG.E.U8 R99, desc[UR36][R10.64+0x31] ;  /* 0x000031240a637981 */ /* 0x000f64000c1e1100 */
[----:B-----5:R-:W-:-:S05]  /*2ff0*/  PRMT R0, R99, 0x8880, RZ ;  /* 0x0000888063007816 */ /* 0x020fca00000000ff */
[----:B------:R-:W-:-:S07]  /*3000*/  IMAD R3, R0, R89, RZ ;  /* 0x0000005900037224 */ /* 0x000fce00078e02ff */
.L_x_89:
[----:B------:R-:W-:Y:S05]  /*3010*/  BSYNC B1 ;  /* 0x0000000000017941 */ /* 0x000fea0003800000 */
.L_x_88:
[----:B------:R-:W-:Y:S01]  /*3020*/  @!P3 IMAD R51, R51, R88, R3 ;  /* 0x000000583333b224 */ /* 0x000fe200078e0203 */
[----:B------:R-:W-:Y:S04]  /*3030*/  BSSY B1, `(.L_x_90) ;  /* 0x0000006000017945 */ /* 0x000fe80003800000 */
[----:B------:R0:W-:Y:S01]  /*3040*/  @!P3 STG.E.U8 desc[UR36][R6.64+0x31], R51 ;  /* 0x000031330600b986 */ /* 0x0001e2000c101124 */
[----:B------:R-:W-:Y:S05]  /*3050*/  @P5 BRA `(.L_x_91) ;  /* 0x00000000000c5947 */ /* 0x000fea0003800000 */
[----:B------:R-:W5:Y:S02]  /*3060*/  LDG.E.U8 R99, desc[UR36][R8.64+0x38] ;  /* 0x0000382408637981 */ /* 0x000f64000c1e1100 */
[----:B-----5:R-:W-:-:S05]  /*3070*/  PRMT R0, R99, 0x8880, RZ ;  /* 0x0000888063007816 */ /* 0x020fca00000000ff */
[----:B------:R-:W-:-:S07]  /*3080*/  IMAD R3, R0, R89, RZ ;  /* 0x0000005900037224 */ /* 0x000fce00078e02ff */
.L_x_91:
[----:B------:R-:W-:Y:S05]  /*3090*/  BSYNC B1 ;  /* 0x0000000000017941 */ /* 0x000fea0003800000 */
.L_x_90:
[----:B---3--:R-:W-:Y:S01]  /*30a0*/  @!P5 IMAD R13, R52, R88, R3 ;  /* 0x00000058340dd224 */ /* 0x008fe200078e0203 */
[----:B------:R-:W-:Y:S04]  /*30b0*/  BSSY B1, `(.L_x_92) ;  /* 0x0000006000017945 */ /* 0x000fe80003800000 */
[----:B------:R3:W-:Y:S01]  /*30c0*/  @!P5 STG.E.U8 desc[UR36][R4.64+0x38], R13 ;  /* 0x0000380d0400d986 */ /* 0x0007e2000c101124 */
[----:B------:R-:W-:Y:S05]  /*30d0*/  @P2 BRA `(.L_x_93) ;  /* 0x00000000000c2947 */ /* 0x000fea0003800000 */
[----:B------:R-:W5:Y:S02]  /*30e0*/  LDG.E.U8 R99, desc[UR36][R8.64+0x39] ;  /* 0x0000392408637981 */ /* 0x000f64000c1e1100 */
[----:B-----5:R-:W-:-:S05]  /*30f0*/  PRMT R0, R99, 0x8880, RZ ;  /* 0x0000888063007816 */ /* 0x020fca00000000ff */
[----:B------:R-:W-:-:S07]  /*3100*/  IMAD R3, R0, R89, RZ ;  /* 0x0000005900037224 */ /* 0x000fce00078e02ff */
.L_x_93:
[----:B------:R-:W-:Y:S05]  /*3110*/  BSYNC B1 ;  /* 0x0000000000017941 */ /* 0x000fea0003800000 */
.L_x_92:
        /* <DEDUP_REMOVED lines=11> */
.L_x_95:
[----:B------:R-:W-:Y:S05]  /*31d0*/  BSYNC B1 ;  /* 0x0000000000017941 */ /* 0x000fea0003800000 */
.L_x_94:
[----:B---3--:R-:W-:Y:S01]  /*31e0*/  @!P4 IMAD R13, R54, R88, R3 ;  /* 0x00000058360dc224 */ /* 0x008fe200078e0203 */
[----:B------:R-:W-:Y:S04]  /*31f0*/  BSSY B1, `(.L_x_96) ;  /* 0x0000006000017945 */ /* 0x000fe80003800000 */
[----:B------:R3:W-:Y:S01]  /*3200*/  @!P4 STG.E.U8 desc[UR36][R6.64+0x38], R13 ;  /* 0x0000380d0600c986 */ /* 0x0007e2000c101124 */
[----:B------:R-:W-:Y:S05]  /*3210*/  @P3 BRA `(.L_x_97) ;  /* 0x00000000000c3947 */ /* 0x000fea0003800000 */
[----:B------:R-:W5:Y:S02]  /*3220*/  LDG.E.U8 R99, desc[UR36][R10.64+0x39] ;  /* 0x000039240a637981 */ /* 0x000f64000c1e1100 */
[----:B-----5:R-:W-:-:S05]  /*3230*/  PRMT R0, R99, 0x8880, RZ ;  /* 0x0000888063007816 */ /* 0x020fca00000000ff */
[----:B------:R-:W-:-:S07]  /*3240*/  IMAD R3, R0, R89, RZ ;  /* 0x0000005900037224 */ /* 0x000fce00078e02ff */
.L_x_97:
[----:B------:R-:W-:Y:S05]  /*3250*/  BSYNC B1 ;  /* 0x0000000000017941 */ /* 0x000fea0003800000 */
.L_x_96:
[----:B------:R-:W-:Y:S01]  /*3260*/  @!P3 IMAD R55, R55, R88, R3 ;  /* 0x000000583737b224 */ /* 0x000fe200078e0203 */
[----:B------:R-:W-:Y:S04]  /*3270*/  BSSY B1, `(.L_x_98) ;  /* 0x0000006000017945 */ /* 0x000fe80003800000 */
[----:B------:R0:W-:Y:S01]  /*3280*/  @!P3 STG.E.U8 desc[UR36][R6.64+0x39], R55 ;  /* 0x000039370600b986 */ /* 0x0001e2000c101124 */
[----:B------:R-:W-:Y:S05]  /*3290*/  @P5 BRA `(.L_x_99) ;  /* 0x00000000000c5947 */ /* 0x000fea0003800000 */
[----:B------:R-:W5:Y:S02]  /*32a0*/  LDG.E.U8 R99, desc[UR36][R8.64+0x40] ;  /* 0x0000402408637981 */ /* 0x000f64000c1e1100 */
[----:B-----5:R-:W-:-:S05]  /*32b0*/  PRMT R0, R99, 0x8880, RZ ;  /* 0x0000888063007816 */ /* 0x020fca00000000ff */
[----:B------:R-:W-:-:S07]  /*32c0*/  IMAD R3, R0, R89, RZ ;  /* 0x0000005900037224 */ /* 0x000fce00078e02ff */
.L_x_99:
[----:B------:R-:W-:Y:S05]  /*32d0*/  BSYNC B1 ;  /* 0x0000000000017941 */ /* 0x000fea0003800000 */
.L_x_98:
[----:B---3--:R-:W-:Y:S01]  /*32e0*/  @!P5 IMAD R13, R56, R88, R3 ;  /* 0x00000058380dd224 */ /* 0x008fe200078e0203 */
[----:B------:R-:W-:Y:S04]  /*32f0*/  BSSY B1, `(.L_x_100) ;  /* 0x0000006000017945 */ /* 0x000fe80003800000 */
[----:B------:R3:W-:Y:S01]  /*3300*/  @!P5 STG.E.U8 desc[UR36][R4.64+0x40], R13 ;  /* 0x0000400d0400d986 */ /* 0x0007e2000c101124 */
[----:B------:R-:W-:Y:S05]  /*3310*/  @P2 BRA `(.L_x_101) ;  /* 0x00000000000c2947 */ /* 0x000fea0003800000 */
[----:B------:R-:W5:Y:S02]  /*3320*/  LDG.E.U8 R99, desc[UR36][R8.64+0x41] ;  /* 0x0000412408637981 */ /* 0x000f64000c1e1100 */
[----:B-----5:R-:W-:-:S05]  /*3330*/  PRMT R0, R99, 0x8880, RZ ;  /* 0x0000888063007816 */ /* 0x020fca00000000ff */
[----:B------:R-:W-:-:S07]  /*3340*/  IMAD R3, R0, R89, RZ ;  /* 0x0000005900037224 */ /* 0x000fce00078e02ff */
.L_x_101:
[----:B------:R-:W-:Y:S05]  /*3350*/  BSYNC B1 ;  /* 0x0000000000017941 */ /* 0x000fea0003800000 */
.L_x_100:
        /* <DEDUP_REMOVED lines=11> */
.L_x_103:
[----:B------:R-:W-:Y:S05]  /*3410*/  BSYNC B1 ;  /* 0x0000000000017941 */ /* 0x000fea0003800000 */
.L_x_102:
[----:B---3--:R-:W-:Y:S01]  /*3420*/  @!P4 IMAD R13, R58, R88, R3 ;  /* 0x000000583a0dc224 */ /* 0x008fe200078e0203 */
[----:B------:R-:W-:Y:S04]  /*3430*/  BSSY B1, `(.L_x_104) ;  /* 0x0000006000017945 */ /* 0x000fe80003800000 */
[----:B------:R3:W-:Y:S01]  /*3440*/  @!P4 STG.E.U8 desc[UR36][R6.64+0x40], R13 ;  /* 0x0000400d0600c986 */ /* 0x0007e2000c101124 */
[----:B------:R-:W-:Y:S05]  /*3450*/  @P3 BRA `(.L_x_105) ;  /* 0x00000000000c3947 */ /* 0x000fea0003800000 */
[----:B------:R-:W5:Y:S02]  /*3460*/  LDG.E.U8 R99, desc[UR36][R10.64+0x41] ;  /* 0x000041240a637981 */ /* 0x000f64000c1e1100 */
[----:B-----5:R-:W-:-:S05]  /*3470*/  PRMT R0, R99, 0x8880, RZ ;  /* 0x0000888063007816 */ /* 0x020fca00000000ff */
[----:B------:R-:W-:-:S07]  /*3480*/  IMAD R3, R0, R89, RZ ;  /* 0x0000005900037224 */ /* 0x000fce00078e02ff */
.L_x_105:
[----:B------:R-:W-:Y:S05]  /*3490*/  BSYNC B1 ;  /* 0x0000000000017941 */ /* 0x000fea0003800000 */
.L_x_104:
[----:B------:R-:W-:Y:S01]  /*34a0*/  @!P3 IMAD R59, R59, R88, R3 ;  /* 0x000000583b3bb224 */ /* 0x000fe200078e0203 */
[----:B------:R-:W-:Y:S04]  /*34b0*/  BSSY B1, `(.L_x_106) ;  /* 0x0000006000017945 */ /* 0x000fe80003800000 */
[----:B------:R0:W-:Y:S01]  /*34c0*/  @!P3 STG.E.U8 desc[UR36][R6.64+0x41], R59 ;  /* 0x0000413b0600b986 */ /* 0x0001e2000c101124 */
[----:B------:R-:W-:Y:S05]  /*34d0*/  @P5 BRA `(.L_x_107) ;  /* 0x00000000000c5947 */ /* 0x000fea0003800000 */
[----:B------:R-:W5:Y:S02]  /*34e0*/  LDG.E.U8 R99, desc[UR36][R8.64+0x48] ;  /* 0x0000482408637981 */ /* 0x000f64000c1e1100 */
[----:B-----5:R-:W-:-:S05]  /*34f0*/  PRMT R0, R99, 0x8880, RZ ;  /* 0x0000888063007816 */ /* 0x020fca00000000ff */
[----:B------:R-:W-:-:S07]  /*3500*/  IMAD R3, R0, R89, RZ ;  /* 0x0000005900037224 */ /* 0x000fce00078e02ff */
.L_x_107:
[----:B------:R-:W-:Y:S05]  /*3510*/  BSYNC B1 ;  /* 0x0000000000017941 */ /* 0x000fea0003800000 */
.L_x_106:
[----:B---3--:R-:W-:Y:S01]  /*3520*/  @!P5 IMAD R13, R60, R88, R3 ;  /* 0x000000583c0dd224 */ /* 0x008fe200078e0203 */
[----:B------:R-:W-:Y:S04]  /*3530*/  BSSY B1, `(.L_x_108) ;  /* 0x0000006000017945 */ /* 0x000fe80003800000 */
[----:B------:R3:W-:Y:S01]  /*3540*/  @!P5 STG.E.U8 desc[UR36][R4.64+0x48], R13 ;  /* 0x0000480d0400d986 */ /* 0x0007e2000c101124 */
[----:B------:R-:W-:Y:S05]  /*3550*/  @P2 BRA `(.L_x_109) ;  /* 0x00000000000c2947 */ /* 0x000fea0003800000 */
[----:B------:R-:W5:Y:S02]  /*3560*/  LDG.E.U8 R99, desc[UR36][R8.64+0x49] ;  /* 0x0000492408637981 */ /* 0x000f64000c1e1100 */
[----:B-----5:R-:W-:-:S05]  /*3570*/  PRMT R0, R99, 0x8880, RZ ;  /* 0x0000888063007816 */ /* 0x020fca00000000ff */
[----:B------:R-:W-:-:S07]  /*3580*/  IMAD R3, R0, R89, RZ ;  /* 0x0000005900037224 */ /* 0x000fce00078e02ff */
.L_x_109:
[----:B------:R-:W-:Y:S05]  /*3590*/  BSYNC B1 ;  /* 0x0000000000017941 */ /* 0x000fea0003800000 */
.L_x_108:
        /* <DEDUP_REMOVED lines=11> */
.L_x_111:
[----:B------:R-:W-:Y:S05]  /*3650*/  BSYNC B1 ;  /* 0x0000000000017941 */ /* 0x000fea0003800000 */
.L_x_110:
[----:B---3--:R-:W-:Y:S01]  /*3660*/  @!P4 IMAD R13, R62, R88, R3 ;  /* 0x000000583e0dc224 */ /* 0x008fe200078e0203 */
[----:B------:R-:W-:Y:S04]  /*3670*/  BSSY B1, `(.L_x_112) ;  /* 0x0000006000017945 */ /* 0x000fe80003800000 */
[----:B------:R3:W-:Y:S01]  /*3680*/  @!P4 STG.E.U8 desc[UR36][R6.64+0x48], R13 ;  /* 0x0000480d0600c986 */ /* 0x0007e2000c101124 */
[----:B------:R-:W-:Y:S05]  /*3690*/  @P3 BRA `(.L_x_113) ;  /* 0x00000000000c3947 */ /* 0x000fea0003800000 */
[----:B------:R-:W5:Y:S02]  /*36a0*/  LDG.E.U8 R99, desc[UR36][R10.64+0x49] ;  /* 0x000049240a637981 */ /* 0x000f64000c1e1100 */
[----:B-----5:R-:W-:-:S05]  /*36b0*/  PRMT R0, R99, 0x8880, RZ ;  /* 0x0000888063007816 */ /* 0x020fca00000000ff */
[----:B------:R-:W-:-:S07]  /*36c0*/  IMAD R3, R0, R89, RZ ;  /* 0x0000005900037224 */ /* 0x000fce00078e02ff */
.L_x_113:
[----:B------:R-:W-:Y:S05]  /*36d0*/  BSYNC B1 ;  /* 0x0000000000017941 */ /* 0x000fea0003800000 */
.L_x_112:
[----:B------:R-:W-:Y:S01]  /*36e0*/  @!P3 IMAD R63, R63, R88, R3 ;  /* 0x000000583f3fb224 */ /* 0x000fe200078e0203 */
[----:B------:R-:W-:Y:S04]  /*36f0*/  BSSY B1, `(.L_x_114) ;  /* 0x0000006000017945 */ /* 0x000fe80003800000 */
[----:B------:R0:W-:Y:S01]  /*3700*/  @!P3 STG.E.U8 desc[UR36][R6.64+0x49], R63 ;  /* 0x0000493f0600b986 */ /* 0x0001e2000c101124 */
[----:B------:R-:W-:Y:S05]  /*3710*/  @P5 BRA `(.L_x_115) ;  /* 0x00000000000c5947 */ /* 0x000fea0003800000 */
[----:B------:R-:W5:Y:S02]  /*3720*/  LDG.E.U8 R99, desc[UR36][R8.64+0x50] ;  /* 0x0000502408637981 */ /* 0x000f64000c1e1100 */
[----:B-----5:R-:W-:-:S05]  /*3730*/  PRMT R0, R99, 0x8880, RZ ;  /* 0x0000888063007816 */ /* 0x020fca00000000ff */
[----:B------:R-:W-:-:S07]  /*3740*/  IMAD R3, R0, R89, RZ ;  /* 0x0000005900037224 */ /* 0x000fce00078e02ff */
.L_x_115:
[----:B------:R-:W-:Y:S05]  /*3750*/  BSYNC B1 ;  /* 0x0000000000017941 */ /* 0x000fea0003800000 */
.L_x_114:
[----:B---3--:R-:W-:Y:S01]  /*3760*/  @!P5 IMAD R13, R64, R88, R3 ;  /* 0x00000058400dd224 */ /* 0x008fe200078e0203 */
[----:B------:R-:W-:Y:S04]  /*3770*/  BSSY B1, `(.L_x_116) ;  /* 0x0000006000017945 */ /* 0x000fe80003800000 */
[----:B------:R3:W-:Y:S01]  /*3780*/  @!P5 STG.E.U8 desc[UR36][R4.64+0x50], R13 ;  /* 0x0000500d0400d986 */ /* 0x0007e2000c101124 */
[----:B------:R-:W-:Y:S05]  /*3790*/  @P2 BRA `(.L_x_117) ;  /* 0x00000000000c2947 */ /* 0x000fea0003800000 */
[----:B------:R-:W5:Y:S02]  /*37a0*/  LDG.E.U8 R99, desc[UR36][R8.64+0x51] ;  /* 0x0000512408637981 */ /* 0x000f64000c1e1100 */
[----:B-----5:R-:W-:-:S05]  /*37b0*/  PRMT R0, R99, 0x8880, RZ ;  /* 0x0000888063007816 */ /* 0x020fca00000000ff */
[----:B------:R-:W-:-:S07]  /*37c0*/  IMAD R3, R0, R89, RZ ;  /* 0x0000005900037224 */ /* 0x000fce00078e02ff */
.L_x_117:
[----:B------:R-:W-:Y:S05]  /*37d0*/  BSYNC B1 ;  /* 0x0000000000017941 */ /* 0x000fea0003800000 */
.L_x_116:
        /* <DEDUP_REMOVED lines=11> */
.L_x_119:
[----:B------:R-:W-:Y:S05]  /*3890*/  BSYNC B1 ;  /* 0x0000000000017941 */ /* 0x000fea0003800000 */
.L_x_118:
[----:B---3--:R-:W-:Y:S01]  /*38a0*/  @!P4 IMAD R13, R66, R88, R3 ;  /* 0x00000058420dc224 */ /* 0x008fe200078e0203 */
[----:B------:R-:W-:Y:S04]  /*38b0*/  BSSY B1, `(.L_x_120) ;  /* 0x0000006000017945 */ /* 0x000fe80003800000 */
[----:B------:R3:W-:Y:S01]  /*38c0*/  @!P4 STG.E.U8 desc[UR36][R6.64+0x50], R13 ;  /* 0x0000500d0600c986 */ /* 0x0007e2000c101124 */
[----:B------:R-:W-:Y:S05]  /*38d0*/  @P3 BRA `(.L_x_121) ;  /* 0x00000000000c3947 */ /* 0x000fea0003800000 */
[----:B------:R-:W5:Y:S02]  /*38e0*/  LDG.E.U8 R99, desc[UR36][R10.64+0x51] ;  /* 0x000051240a637981 */ /* 0x000f64000c1e1100 */
[----:B-----5:R-:W-:-:S05]  /*38f0*/  PRMT R0, R99, 0x8880, RZ ;  /* 0x0000888063007816 */ /* 0x020fca00000000ff */
[----:B------:R-:W-:-:S07]  /*3900*/  IMAD R3, R0, R89, RZ ;  /* 0x0000005900037224 */ /* 0x000fce00078e02ff */
.L_x_121:
[----:B------:R-:W-:Y:S05]  /*3910*/  BSYNC B1 ;  /* 0x0000000000017941 */ /* 0x000fea0003800000 */
.L_x_120:
[----:B------:R-:W-:Y:S01]  /*3920*/  @!P3 IMAD R67, R67, R88, R3 ;  /* 0x000000584343b224 */ /* 0x000fe200078e0203 */
[----:B------:R-:W-:Y:S04]  /*3930*/  BSSY B1, `(.L_x_122) ;  /* 0x0000006000017945 */ /* 0x000fe80003800000 */
[----:B------:R0:W-:Y:S01]  /*3940*/  @!P3 STG.E.U8 desc[UR36][R6.64+0x51], R67 ;  /* 0x000051430600b986 */ /* 0x0001e2000c101124 */
[----:B------:R-:W-:Y:S05]  /*3950*/  @P5 BRA `(.L_x_123) ;  /* 0x00000000000c5947 */ /* 0x000fea0003800000 */
[----:B------:R-:W5:Y:S02]  /*3960*/  LDG.E.U8 R99, desc[UR36][R8.64+0x58] ;  /* 0x0000582408637981 */ /* 0x000f64000c1e1100 */
[----:B-----5:R-:W-:-:S05]  /*3970*/  PRMT R0, R99, 0x8880, RZ ;  /* 0x0000888063007816 */ /* 0x020fca00000000ff */
[----:B------:R-:W-:-:S07]  /*3980*/  IMAD R3, R0, R89, RZ ;  /* 0x0000005900037224 */ /* 0x000fce00078e02ff */
.L_x_123:
[----:B------:R-:W-:Y:S05]  /*3990*/  BSYNC B1 ;  /* 0x0000000000017941 */ /* 0x000fea0003800000 */
.L_x_122:
[----:B---3--:R-:W-:Y:S01]  /*39a0*/  @!P5 IMAD R13, R68, R88, R3 ;  /* 0x00000058440dd224 */ /* 0x008fe200078e0203 */
[----:B------:R-:W-:Y:S04]  /*39b0*/  BSSY B1, `(.L_x_124) ;  /* 0x0000006000017945 */ /* 0x000fe80003800000 */
[----:B------:R3:W-:Y:S01]  /*39c0*/  @!P5 STG.E.U8 desc[UR36][R4.64+0x58], R13 ;  /* 0x0000580d0400d986 */ /* 0x0007e2000c101124 */
[----:B------:R-:W-:Y:S05]  /*39d0*/  @P2 BRA `(.L_x_125) ;  /* 0x00000000000c2947 */ /* 0x000fea0003800000 */
[----:B------:R-:W5:Y:S02]  /*39e0*/  LDG.E.U8 R99, desc[UR36][R8.64+0x59] ;  /* 0x0000592408637981 */ /* 0x000f64000c1e1100 */
[----:B-----5:R-:W-:-:S05]  /*39f0*/  PRMT R0, R99, 0x8880, RZ ;  /* 0x0000888063007816 */ /* 0x020fca00000000ff */
[----:B------:R-:W-:-:S07]  /*3a00*/  IMAD R3, R0, R89, RZ ;  /* 0x0000005900037224 */ /* 0x000fce00078e02ff */
.L_x_125:
[----:B------:R-:W-:Y:S05]  /*3a10*/  BSYNC B1 ;  /* 0x0000000000017941 */ /* 0x000fea0003800000 */
.L_x_124:
        /* <DEDUP_REMOVED lines=11> */
.L_x_127:
[----:B------:R-:W-:Y:S05]  /*3ad0*/  BSYNC B1 ;  /* 0x0000000000017941 */ /* 0x000fea0003800000 */
.L_x_126:
[----:B---3--:R-:W-:Y:S01]  /*3ae0*/  @!P4 IMAD R13, R70, R88, R3 ;  /* 0x00000058460dc224 */ /* 0x008fe200078e0203 */
[----:B------:R-:W-:Y:S04]  /*3af0*/  BSSY B1, `(.L_x_128) ;  /* 0x0000006000017945 */ /* 0x000fe80003800000 */
[----:B------:R3:W-:Y:S01]  /*3b00*/  @!P4 STG.E.U8 desc[UR36][R6.64+0x58], R13 ;  /* 0x0000580d0600c986 */ /* 0x0007e2000c101124 */
[----:B------:R-:W-:Y:S05]  /*3b10*/  @P3 BRA `(.L_x_129) ;  /* 0x00000000000c3947 */ /* 0x000fea0003800000 */
[----:B------:R-:W5:Y:S02]  /*3b20*/  LDG.E.U8 R99, desc[UR36][R10.64+0x59] ;  /* 0x000059240a637981 */ /* 0x000f64000c1e1100 */
[----:B-----5:R-:W-:-:S05]  /*3b30*/  PRMT R0, R99, 0x8880, RZ ;  /* 0x0000888063007816 */ /* 0x020fca00000000ff */
[----:B------:R-:W-:-:S07]  /*3b40*/  IMAD R3, R0, R89, RZ ;  /* 0x0000005900037224 */ /* 0x000fce00078e02ff */
.L_x_129:
[----:B------:R-:W-:Y:S05]  /*3b50*/  BSYNC B1 ;  /* 0x0000000000017941 */ /* 0x000fea0003800000 */
.L_x_128:
[----:B------:R-:W-:Y:S01]  /*3b60*/  @!P3 IMAD R71, R71, R88, R3 ;  /* 0x000000584747b224 */ /* 0x000fe200078e0203 */
[----:B------:R-:W-:Y:S04]  /*3b70*/  BSSY B1, `(.L_x_130) ;  /* 0x0000006000017945 */ /* 0x000fe80003800000 */
[----:B------:R0:W-:Y:S01]  /*3b80*/  @!P3 STG.E.U8 desc[UR36][R6.64+0x59], R71 ;  /* 0x000059470600b986 */ /* 0x0001e2000c101124 */
[----:B------:R-:W-:Y:S05]  /*3b90*/  @P5 BRA `(.L_x_131) ;  /* 0x00000000000c5947 */ /* 0x000fea0003800000 */
[----:B------:R-:W5:Y:S02]  /*3ba0*/  LDG.E.U8 R99, desc[UR36][R8.64+0x60] ;  /* 0x0000602408637981 */ /* 0x000f64000c1e1100 */
[----:B-----5:R-:W-:-:S05]  /*3bb0*/  PRMT R0, R99, 0x8880, RZ ;  /* 0x0000888063007816 */ /* 0x020fca00000000ff */
[----:B------:R-:W-:-:S07]  /*3bc0*/  IMAD R3, R0, R89, RZ ;  /* 0x0000005900037224 */ /* 0x000fce00078e02ff */
.L_x_131:
[----:B------:R-:W-:Y:S05]  /*3bd0*/  BSYNC B1 ;  /* 0x0000000000017941 */ /* 0x000fea0003800000 */
.L_x_130:
[----:B---3--:R-:W-:Y:S01]  /*3be0*/  @!P5 IMAD R13, R72, R88, R3 ;  /* 0x00000058480dd224 */ /* 0x008fe200078e0203 */
[----:B------:R-:W-:Y:S04]  /*3bf0*/  BSSY B1, `(.L_x_132) ;  /* 0x0000006000017945 */ /* 0x000fe80003800000 */
[----:B------:R3:W-:Y:S01]  /*3c00*/  @!P5 STG.E.U8 desc[UR36][R4.64+0x60], R13 ;  /* 0x0000600d0400d986 */ /* 0x0007e2000c101124 */
[----:B------:R-:W-:Y:S05]  /*3c10*/  @P2 BRA `(.L_x_133) ;  /* 0x00000000000c2947 */ /* 0x000fea0003800000 */
[----:B------:R-:W5:Y:S02]  /*3c20*/  LDG.E.U8 R99, desc[UR36][R8.64+0x61] ;  /* 0x0000612408637981 */ /* 0x000f64000c1e1100 */
[----:B-----5:R-:W-:-:S05]  /*3c30*/  PRMT R0, R99, 0x8880, RZ ;  /* 0x0000888063007816 */ /* 0x020fca00000000ff */
[----:B------:R-:W-:-:S07]  /*3c40*/  IMAD R3, R0, R89, RZ ;  /* 0x0000005900037224 */ /* 0x000fce00078e02ff */
.L_x_133:
[----:B------:R-:W-:Y:S05]  /*3c50*/  BSYNC B1 ;  /* 0x0000000000017941 */ /* 0x000fea0003800000 */
.L_x_132:
        /* <DEDUP_REMOVED lines=11> */
.L_x_135:
[----:B------:R-:W-:Y:S05]  /*3d10*/  BSYNC B1 ;  /* 0x0000000000017941 */ /* 0x000fea0003800000 */
.L_x_134:
[----:B---3--:R-:W-:Y:S01]  /*3d20*/  @!P4 IMAD R13, R74, R88, R3 ;  /* 0x000000584a0dc224 */ /* 0x008fe200078e0203 */
[----:B------:R-:W-:Y:S04]  /*3d30*/  BSSY B1, `(.L_x_136) ;  /* 0x0000006000017945 */ /* 0x000fe80003800000 */
[----:B------:R3:W-:Y:S01]  /*3d40*/  @!P4 STG.E.U8 desc[UR36][R6.64+0x60], R13 ;  /* 0x0000600d0600c986 */ /* 0x0007e2000c101124 */
[----:B------:R-:W-:Y:S05]  /*3d50*/  @P3 BRA `(.L_x_137) ;  /* 0x00000000000c3947 */ /* 0x000fea0003800000 */
[----:B------:R-:W5:Y:S02]  /*3d60*/  LDG.E.U8 R99, desc[UR36][R10.64+0x61] ;  /* 0x000061240a637981 */ /* 0x000f64000c1e1100 */
[----:B-----5:R-:W-:-:S05]  /*3d70*/  PRMT R0, R99, 0x8880, RZ ;  /* 0x0000888063007816 */ /* 0x020fca00000000ff */
[----:B------:R-:W-:-:S07]  /*3d80*/  IMAD R3, R0, R89, RZ ;  /* 0x0000005900037224 */ /* 0x000fce00078e02ff */
.L_x_137:
[----:B------:R-:W-:Y:S05]  /*3d90*/  BSYNC B1 ;  /* 0x0000000000017941 */ /* 0x000fea0003800000 */
.L_x_136:
[----:B------:R-:W-:Y:S01]  /*3da0*/  @!P3 IMAD R75, R75, R88, R3 ;  /* 0x000000584b4bb224 */ /* 0x000fe200078e0203 */
[----:B------:R-:W-:Y:S04]  /*3db0*/  BSSY B1, `(.L_x_138) ;  /* 0x0000006000017945 */ /* 0x000fe80003800000 */
[----:B------:R0:W-:Y:S01]  /*3dc0*/  @!P3 STG.E.U8 desc[UR36][R6.64+0x61], R75 ;  /* 0x0000614b0600b986 */ /* 0x0001e2000c101124 */
[----:B------:R-:W-:Y:S05]  /*3dd0*/  @P5 BRA `(.L_x_139) ;  /* 0x00000000000c5947 */ /* 0x000fea0003800000 */
[----:B------:R-:W5:Y:S02]  /*3de0*/  LDG.E.U8 R99, desc[UR36][R8.64+0x68] ;  /* 0x0000682408637981 */ /* 0x000f64000c1e1100 */
[----:B-----5:R-:W-:-:S05]  /*3df0*/  PRMT R0, R99, 0x8880, RZ ;  /* 0x0000888063007816 */ /* 0x020fca00000000ff */
[----:B------:R-:W-:-:S07]  /*3e00*/  IMAD R3, R0, R89, RZ ;  /* 0x0000005900037224 */ /* 0x000fce00078e02ff */
.L_x_139:
[----:B------:R-:W-:Y:S05]  /*3e10*/  BSYNC B1 ;  /* 0x0000000000017941 */ /* 0x000fea0003800000 */
.L_x_138:
[----:B---3--:R-:W-:Y:S01]  /*3e20*/  @!P5 IMAD R13, R76, R88, R3 ;  /* 0x000000584c0dd224 */ /* 0x008fe200078e0203 */
[----:B------:R-:W-:Y:S04]  /*3e30*/  BSSY B1, `(.L_x_140) ;  /* 0x0000006000017945 */ /* 0x000fe80003800000 */
[----:B------:R3:W-:Y:S01]  /*3e40*/  @!P5 STG.E.U8 desc[UR36][R4.64+0x68], R13 ;  /* 0x0000680d0400d986 */ /* 0x0007e2000c101124 */
[----:B------:R-:W-:Y:S05]  /*3e50*/  @P2 BRA `(.L_x_141) ;  /* 0x00000000000c2947 */ /* 0x000fea0003800000 */
[----:B------:R-:W5:Y:S02]  /*3e60*/  LDG.E.U8 R99, desc[UR36][R8.64+0x69] ;  /* 0x0000692408637981 */ /* 0x000f64000c1e1100 */
[----:B-----5:R-:W-:-:S05]  /*3e70*/  PRMT R0, R99, 0x8880, RZ ;  /* 0x0000888063007816 */ /* 0x020fca00000000ff */
[----:B------:R-:W-:-:S07]  /*3e80*/  IMAD R3, R0, R89, RZ ;  /* 0x0000005900037224 */ /* 0x000fce00078e02ff */
.L_x_141:
[----:B------:R-:W-:Y:S05]  /*3e90*/  BSYNC B1 ;  /* 0x0000000000017941 */ /* 0x000fea0003800000 */
.L_x_140:
        /* <DEDUP_REMOVED lines=11> */
.L_x_143:
[----:B------:R-:W-:Y:S05]  /*3f50*/  BSYNC B1 ;  /* 0x0000000000017941 */ /* 0x000fea0003800000 */
.L_x_142:
[----:B---3--:R-:W-:Y:S01]  /*3f60*/  @!P4 IMAD R13, R78, R88, R3 ;  /* 0x000000584e0dc224 */ /* 0x008fe200078e0203 */
[----:B------:R-:W-:Y:S04]  /*3f70*/  BSSY B1, `(.L_x_144) ;  /* 0x0000006000017945 */ /* 0x000fe80003800000 */
[----:B------:R3:W-:Y:S01]  /*3f80*/  @!P4 STG.E.U8 desc[UR36][R6.64+0x68], R13 ;  /* 0x0000680d0600c986 */ /* 0x0007e2000c101124 */
[----:B------:R-:W-:Y:S05]  /*3f90*/  @P3 BRA `(.L_x_145) ;  /* 0x00000000000c3947 */ /* 0x000fea0003800000 */
[----:B------:R-:W5:Y:S02]  /*3fa0*/  LDG.E.U8 R99, desc[UR36][R10.64+0x69] ;  /* 0x000069240a637981 */ /* 0x000f64000c1e1100 */
[----:B-----5:R-:W-:-:S05]  /*3fb0*/  PRMT R0, R99, 0x8880, RZ ;  /* 0x0000888063007816 */ /* 0x020fca00000000ff */
[----:B------:R-:W-:-:S07]  /*3fc0*/  IMAD R3, R0, R89, RZ ;  /* 0x0000005900037224 */ /* 0x000fce00078e02ff */
.L_x_145:
[----:B------:R-:W-:Y:S05]  /*3fd0*/  BSYNC B1 ;  /* 0x0000000000017941 */ /* 0x000fea0003800000 */
.L_x_144:
[----:B------:R-:W-:Y:S01]  /*3fe0*/  @!P3 IMAD R79, R79, R88, R3 ;  /* 0x000000584f4fb224 */ /* 0x000fe200078e0203 */
[----:B------:R-:W-:Y:S04]  /*3ff0*/  BSSY B1, `(.L_x_146) ;  /* 0x0000006000017945 */ /* 0x000fe80003800000 */
[----:B------:R0:W-:Y:S01]  /*4000*/  @!P3 STG.E.U8 desc[UR36][R6.64+0x69], R79 ;  /* 0x0000694f0600b986 */ /* 0x0001e2000c101124 */
[----:B------:R-:W-:Y:S05]  /*4010*/  @P5 BRA `(.L_x_147) ;  /* 0x00000000000c5947 */ /* 0x000fea0003800000 */
[----:B------:R-:W5:Y:S02]  /*4020*/  LDG.E.U8 R99, desc[UR36][R8.64+0x70] ;  /* 0x0000702408637981 */ /* 0x000f64000c1e1100 */
[----:B-----5:R-:W-:-:S05]  /*4030*/  PRMT R0, R99, 0x8880, RZ ;  /* 0x0000888063007816 */ /* 0x020fca00000000ff */
[----:B------:R-:W-:-:S07]  /*4040*/  IMAD R3, R0, R89, RZ ;  /* 0x0000005900037224 */ /* 0x000fce00078e02ff */
.L_x_147:
[----:B------:R-:W-:Y:S05]  /*4050*/  BSYNC B1 ;  /* 0x0000000000017941 */ /* 0x000fea0003800000 */
.L_x_146:
[----:B---3--:R-:W-:Y:S01]  /*4060*/  @!P5 IMAD R13, R80, R88, R3 ;  /* 0x00000058500dd224 */ /* 0x008fe200078e0203 */
[----:B------:R-:W-:Y:S04]  /*4070*/  BSSY B1, `(.L_x_148) ;  /* 0x0000006000017945 */ /* 0x000fe80003800000 */
[----:B------:R3:W-:Y:S01]  /*4080*/  @!P5 STG.E.U8 desc[UR36][R4.64+0x70], R13 ;  /* 0x0000700d0400d986 */ /* 0x0007e2000c101124 */
[----:B------:R-:W-:Y:S05]  /*4090*/  @P2 BRA `(.L_x_149) ;  /* 0x00000000000c2947 */ /* 0x000fea0003800000 */
[----:B------:R-:W5:Y:S02]  /*40a0*/  LDG.E.U8 R99, desc[UR36][R8.64+0x71] ;  /* 0x0000712408637981 */ /* 0x000f64000c1e1100 */
[----:B-----5:R-:W-:-:S05]  /*40b0*/  PRMT R0, R99, 0x8880, RZ ;  /* 0x0000888063007816 */ /* 0x020fca00000000ff */
[----:B------:R-:W-:-:S07]  /*40c0*/  IMAD R3, R0, R89, RZ ;  /* 0x0000005900037224 */ /* 0x000fce00078e02ff */
.L_x_149:
[----:B------:R-:W-:Y:S05]  /*40d0*/  BSYNC B1 ;  /* 0x0000000000017941 */ /* 0x000fea0003800000 */
.L_x_148:
[----:B------:R-:W-:Y:S01]  /*40e0*/  ISETP.LT.OR P4, PT, R19, 0x71, !P0 ;  /* 0x000000711300780c */ /* 0x000fe20004781670 */
[----:B------:R-:W-:Y:S01]  /*40f0*/  @!P2 IMAD R81, R81, R88, R3 ;  /* 0x000000585151a224 */ /* 0x000fe200078e0203 */
[----:B------:R-:W-:Y:S01]  /*4100*/  BSSY B1, `(.L_x_150) ;  /* 0x000000a000017945 */ /* 0x000fe20003800000 */
[C---:B------:R-:W-:Y:S02]  /*4110*/  ISETP.LT.OR P3, PT, R19.reuse, 0x72, !P0 ;  /* 0x000000721300780c */ /* 0x040fe40004761670 */
[C---:B------:R-:W-:Y:S01]  /*4120*/  ISETP.LT.OR P5, PT, R19.reuse, 0x79, !P0 ;  /* 0x000000791300780c */ /* 0x040fe200047a1670 */
[----:B------:R0:W-:Y:S01]  /*4130*/  @!P2 STG.E.U8 desc[UR36][R4.64+0x71], R81 ;  /* 0x000071510400a986 */ /* 0x0001e2000c101124 */
[C---:B------:R-:W-:Y:S02]  /*4140*/  ISETP.LT.OR P2, PT, R19.reuse, 0x79, !P1 ;  /* 0x000000791300780c */ /* 0x040fe40004f41670 */
[----:B------:R-:W-:-:S04]  /*4150*/  ISETP.LT.OR P1, PT, R19, 0x7a, !P1 ;  /* 0x0000007a1300780c */ /* 0x000fc80004f21670 */
[----:B------:R-:W-:Y:S09]  /*4160*/  @P4 BRA `(.L_x_151) ;  /* 0x00000000000c4947 */ /* 0x000ff20003800000 */
[----:B------:R-:W5:Y:S02]  /*4170*/  LDG.E.U8 R99, desc[UR36][R10.64+0x70] ;  /* 0x000070240a637981 */ /* 0x000f64000c1e1100 */
[----:B-----5:R-:W-:-:S05]  /*4180*/  PRMT R0, R99, 0x8880, RZ ;  /* 0x0000888063007816 */ /* 0x020fca00000000ff */
[----:B------:R-:W-:-:S07]  /*4190*/  IMAD R3, R0, R89, RZ ;  /* 0x0000005900037224 */ /* 0x000fce00078e02ff */
.L_x_151:
[----:B------:R-:W-:Y:S05]  /*41a0*/  BSYNC B1 ;  /* 0x0000000000017941 */ /* 0x000fea0003800000 */
.L_x_150:
[----:B---3--:R-:W-:Y:S01]  /*41b0*/  @!P4 IMAD R13, R82, R88, R3 ;  /* 0x00000058520dc224 */ /* 0x008fe200078e0203 */
[----:B------:R-:W-:Y:S04]  /*41c0*/  BSSY B1, `(.L_x_152) ;  /* 0x0000006000017945 */ /* 0x000fe80003800000 */
[----:B------:R3:W-:Y:S01]  /*41d0*/  @!P4 STG.E.U8 desc[UR36][R6.64+0x70], R13 ;  /* 0x0000700d0600c986 */ /* 0x0007e2000c101124 */
[----:B------:R-:W-:Y:S05]  /*41e0*/  @P3 BRA `(.L_x_153) ;  /* 0x00000000000c3947 */ /* 0x000fea0003800000 */
[----:B------:R-:W5:Y:S02]  /*41f0*/  LDG.E.U8 R99, desc[UR36][R10.64+0x71] ;  /* 0x000071240a637981 */ /* 0x000f64000c1e1100 */
[----:B-----5:R-:W-:-:S05]  /*4200*/  PRMT R0, R99, 0x8880, RZ ;  /* 0x0000888063007816 */ /* 0x020fca00000000ff */
[----:B------:R-:W-:-:S07]  /*4210*/  IMAD R3, R0, R89, RZ ;  /* 0x0000005900037224 */ /* 0x000fce00078e02ff */
.L_x_153:
[----:B------:R-:W-:Y:S05]  /*4220*/  BSYNC B1 ;  /* 0x0000000000017941 */ /* 0x000fea0003800000 */
.L_x_152:
[----:B------:R-:W-:Y:S01]  /*4230*/  @!P3 IMAD R83, R83, R88, R3 ;  /* 0x000000585353b224 */ /* 0x000fe200078e0203 */
[----:B------:R-:W-:Y:S04]  /*4240*/  BSSY B1, `(.L_x_154) ;  /* 0x0000006000017945 */ /* 0x000fe80003800000 */
[----:B------:R0:W-:Y:S01]  /*4250*/  @!P3 STG.E.U8 desc[UR36][R6.64+0x71], R83 ;  /* 0x000071530600b986 */ /* 0x0001e2000c101124 */
[----:B------:R-:W-:Y:S05]  /*4260*/  @P2 BRA `(.L_x_155) ;  /* 0x00000000000c2947 */ /* 0x000fea0003800000 */
[----:B------:R-:W5:Y:S02]  /*4270*/  LDG.E.U8 R99, desc[UR36][R8.64+0x78] ;  /* 0x0000782408637981 */ /* 0x000f64000c1e1100 */
[----:B-----5:R-:W-:-:S05]  /*4280*/  PRMT R0, R99, 0x8880, RZ ;  /* 0x0000888063007816 */ /* 0x020fca00000000ff */
[----:B------:R-:W-:-:S07]  /*4290*/  IMAD R3, R0, R89, RZ ;  /* 0x0000005900037224 */ /* 0x000fce00078e02ff */
.L_x_155:
[----:B------:R-:W-:Y:S05]  /*42a0*/  BSYNC B1 ;  /* 0x0000000000017941 */ /* 0x000fea0003800000 */
.L_x_154:
[----:B---3--:R-:W-:Y:S01]  /*42b0*/  @!P2 IMAD R13, R84, R88, R3 ;  /* 0x00000058540da224 */ /* 0x008fe200078e0203 */
[----:B------:R-:W-:Y:S04]  /*42c0*/  BSSY B1, `(.L_x_156) ;  /* 0x0000006000017945 */ /* 0x000fe80003800000 */
[----:B------:R3:W-:Y:S01]  /*42d0*/  @!P2 STG.E.U8 desc[UR36][R4.64+0x78], R13 ;  /* 0x0000780d0400a986 */ /* 0x0007e2000c101124 */
[----:B------:R-:W-:Y:S05]  /*42e0*/  @P1 BRA `(.L_x_157) ;  /* 0x00000000000c1947 */ /* 0x000fea0003800000 */
[----:B------:R-:W5:Y:S02]  /*42f0*/  LDG.E.U8 R99, desc[UR36][R8.64+0x79] ;  /* 0x0000792408637981 */ /* 0x000f64000c1e1100 */
[----:B-----5:R-:W-:-:S05]  /*4300*/  PRMT R0, R99, 0x8880, RZ ;  /* 0x0000888063007816 */ /* 0x020fca00000000ff */
[----:B------:R-:W-:-:S07]  /*4310*/  IMAD R3, R0, R89, RZ ;  /* 0x0000005900037224 */ /* 0x000fce00078e02ff */
.L_x_157:
[----:B------:R-:W-:Y:S05]  /*4320*/  BSYNC B1 ;  /* 0x0000000000017941 */ /* 0x000fea0003800000 */
.L_x_156:
[----:B------:R-:W-:Y:S01]  /*4330*/  @!P1 IMAD R85, R85, R88, R3 ;  /* 0x0000005855559224 */ /* 0x000fe200078e0203 */
[----:B------:R-:W-:Y:S04]  /*4340*/  BSSY B1, `(.L_x_158) ;  /* 0x0000006000017945 */ /* 0x000fe80003800000 */
[----:B------:R0:W-:Y:S01]  /*4350*/  @!P1 STG.E.U8 desc[UR36][R4.64+0x79], R85 ;  /* 0x0000795504009986 */ /* 0x0001e2000c101124 */
[----:B------:R-:W-:Y:S05]  /*4360*/  @P5 BRA `(.L_x_159) ;  /* 0x00000000000c5947 */ /* 0x000fea0003800000 */
[----:B------:R-:W5:Y:S02]  /*4370*/  LDG.E.U8 R99, desc[UR36][R10.64+0x78] ;  /* 0x000078240a637981 */ /* 0x000f64000c1e1100 */
[----:B-----5:R-:W-:-:S05]  /*4380*/  PRMT R0, R99, 0x8880, RZ ;  /* 0x0000888063007816 */ /* 0x020fca00000000ff */
[----:B------:R-:W-:-:S07]  /*4390*/  IMAD R3, R0, R89, RZ ;  /* 0x0000005900037224 */ /* 0x000fce00078e02ff */
.L_x_159:
[----:B------:R-:W-:Y:S05]  /*43a0*/  BSYNC B1 ;  /* 0x0000000000017941 */ /* 0x000fea0003800000 */
.L_x_158:
[----:B0123--:R-:W-:Y:S01]  /*43b0*/  @!P5 IMAD R5, R86, R88, R3 ;  /* 0x000000585605d224 */ /* 0x00ffe200078e0203 */
[----:B------:R-:W-:Y:S01]  /*43c0*/  ISETP.LT.OR P0, PT, R19, 0x7a, !P0 ;  /* 0x0000007a1300780c */ /* 0x000fe20004701670 */
[----:B------:R-:W-:Y:S03]  /*43d0*/  BSSY B1, `(.L_x_160) ;  /* 0x0000006000017945 */ /* 0x000fe60003800000 */
[----:B------:R0:W-:Y:S09]  /*43e0*/  @!P5 STG.E.U8 desc[UR36][R6.64+0x78], R5 ;  /* 0x000078050600d986 */ /* 0x0001f2000c101124 */
[----:B------:R-:W-:Y:S05]  /*43f0*/  @P0 BRA `(.L_x_161) ;  /* 0x00000000000c0947 */ /* 0x000fea0003800000 */
[----:B------:R-:W2:Y:S02]  /*4400*/  LDG.E.U8 R99, desc[UR36][R10.64+0x79] ;  /* 0x000079240a637981 */ /* 0x000ea4000c1e1100 */
[----:B--2---:R-:W-:-:S05]  /*4410*/  PRMT R0, R99, 0x8880, RZ ;  /* 0x0000888063007816 */ /* 0x004fca00000000ff */
[----:B------:R-:W-:-:S07]  /*4420*/  IMAD R3, R0, R89, RZ ;  /* 0x0000005900037224 */ /* 0x000fce00078e02ff */
.L_x_161:
[----:B------:R-:W-:Y:S05]  /*4430*/  BSYNC B1 ;  /* 0x0000000000017941 */ /* 0x000fea0003800000 */
.L_x_160:
[----:B------:R-:W-:Y:S01]  /*4440*/  IMAD R3, R87, R88, R3 ;  /* 0x0000005857037224 */ /* 0x000fe200078e0203 */
[----:B------:R-:W-:Y:S06]  /*4450*/  @P0 BRA `(.L_x_162) ;  /* 0x0000000c00100947 */ /* 0x000fec0003800000 */
[----:B------:R1:W-:Y:S01]  /*4460*/  STG.E.U8 desc[UR36][R6.64+0x79], R3 ;  /* 0x0000790306007986 */ /* 0x0003e2000c101124 */
[----:B------:R-:W-:Y:S05]  /*4470*/  BRA `(.L_x_162) ;  /* 0x0000000c00087947 */ /* 0x000fea0003800000 */
.L_x_33:
[C---:B------:R-:W-:Y:S02]  /*4480*/  ISETP.GE.AND P1, PT, R20.reuse, 0x1, PT ;  /* 0x000000011400780c */ /* 0x040fe40003f26270 */
[----:B------:R-:W-:Y:S02]  /*4490*/  ISETP.GE.AND P0, PT, R20, 0x9, PT ;  /* 0x000000091400780c */ /* 0x000fe40003f06270 */
[C---:B------:R-:W-:Y:S02]  /*44a0*/  ISETP.LT.OR P4, PT, R19.reuse, 0x1, !P1 ;  /* 0x000000011300780c */ /* 0x040fe40004f81670 */
[C---:B------:R-:W-:Y:S02]  /*44b0*/  ISETP.LT.OR P3, PT, R19.reuse, 0x2, !P1 ;  /* 0x000000021300780c */ /* 0x040fe40004f61670 */
[C---:B------:R-:W-:Y:S02]  /*44c0*/  ISETP.LT.OR P2, PT, R19.reuse, 0x1, !P0 ;  /* 0x000000011300780c */ /* 0x040fe40004741670 */
[----:B------:R-:W-:-:S07]  /*44d0*/  ISETP.LT.OR P5, PT, R19, 0x2, !P0 ;  /* 0x000000021300780c */ /* 0x000fce00047a1670 */
[-C--:B------:R-:W-:Y:S02]  /*44e0*/  @!P4 IMAD R3, R24, R88.reuse, RZ ;  /* 0x000000581803c224 */ /* 0x080fe400078e02ff */
[-C--:B------:R-:W-:Y:S02]  /*44f0*/  @!P3 IMAD R25, R25, R88.reuse, RZ ;  /* 0x000000581919b224 */ /* 0x080fe400078e02ff */
[-C--:B------:R-:W-:Y:S01]  /*4500*/  @!P2 IMAD R9, R26, R88.reuse, RZ ;  /* 0x000000581a09a224 */ /* 0x080fe200078e02ff */
[----:B------:R0:W-:Y:S01]  /*4510*/  @!P4 STG.E.U8 desc[UR36][R4.64], R3 ;  /* 0x000000030400c986 */ /* 0x0001e2000c101124 */
[----:B------:R-:W-:Y:S01]  /*4520*/  ISETP.LT.OR P4, PT, R19, 0x9, !P1 ;  /* 0x000000091300780c */ /* 0x000fe20004f81670 */
[----:B------:R-:W-:Y:S02]  /*4530*/  @!P5 IMAD R27, R27, R88, RZ ;  /* 0x000000581b1bd224 */ /* 0x000fe400078e02ff */
[----:B------:R-:W-:Y:S01]  /*4540*/  @!P3 STG.E.U8 desc[UR36][R4.64+0x1], R25 ;  /* 0x000001190400b986 */ /* 0x000fe2000c101124 */
[----:B------:R-:W-:-:S03]  /*4550*/  ISETP.LT.OR P3, PT, R19, 0xa, !P1 ;  /* 0x0000000a1300780c */ /* 0x000fc60004f61670 */
[----:B------:R1:W-:Y:S01]  /*4560*/  @!P2 STG.E.U8 desc[UR36][R6.64], R9 ;  /* 0x000000090600a986 */ /* 0x0003e2000c101124 */
[----:B------:R-:W-:-:S03]  /*4570*/  ISETP.LT.OR P2, PT, R19, 0x9, !P0 ;  /* 0x000000091300780c */ /* 0x000fc60004741670 */
[----:B------:R-:W-:Y:S01]  /*4580*/  @!P5 STG.E.U8 desc[UR36][R6.64+0x1], R27 ;  /* 0x0000011b0600d986 */ /* 0x000fe2000c101124 */
[----:B------:R-:W-:Y:S01]  /*4590*/  ISETP.LT.OR P5, PT, R19, 0xa, !P0 ;  /* 0x0000000a1300780c */ /* 0x000fe200047a1670 */
[----:B------:R-:W-:-:S04]  /*45a0*/  @!P4 IMAD R11, R28, R88, RZ ;  /* 0x000000581c0bc224 */ /* 0x000fc800078e02ff */
[-C--:B------:R-:W-:Y:S01]  /*45b0*/  @!P3 IMAD R29, R29, R88.reuse, RZ ;  /* 0x000000581d1db224 */ /* 0x080fe200078e02ff */
[----:B------:R-:W-:Y:S01]  /*45c0*/  @!P4 STG.E.U8 desc[UR36][R4.64+0x8], R11 ;  /* 0x0000080b0400c986 */ /* 0x000fe2000c101124 */
[C---:B------:R-:W-:Y:S02]  /*45d0*/  ISETP.LT.OR P4, PT, R19.reuse, 0x11, !P1 ;  /* 0x000000111300780c */ /* 0x040fe40004f81670 */
[-C--:B0-----:R-:W-:Y:S01]  /*45e0*/  @!P2 IMAD R3, R30, R88.reuse, RZ ;  /* 0x000000581e03a224 */ /* 0x081fe200078e02ff */
[----:B------:R-:W-:Y:S01]  /*45f0*/  @!P3 STG.E.U8 desc[UR36][R4.64+0x9], R29 ;  /* 0x0000091d0400b986 */ /* 0x000fe2000c101124 */
[----:B------:R-:W-:Y:S02]  /*4600*/  ISETP.LT.OR P3, PT, R19, 0x12, !P1 ;  /* 0x000000121300780c */ /* 0x000fe40004f61670 */
[----:B------:R-:W-:Y:S01]  /*4610*/  @!P5 IMAD R31, R31, R88, RZ ;  /* 0x000000581f1fd224 */ /* 0x000fe200078e02ff */
[----:B------:R0:W-:Y:S01]  /*4620*/  @!P2 STG.E.U8 desc[UR36][R6.64+0x8], R3 ;  /* 0x000008030600a986 */ /* 0x0001e2000c101124 */
[----:B------:R-:W-:-:S03]  /*4630*/  ISETP.LT.OR P2, PT, R19, 0x11, !P0 ;  /* 0x000000111300780c */ /* 0x000fc60004741670 */
[----:B------:R-:W-:Y:S01]  /*4640*/  @!P5 STG.E.U8 desc[UR36][R6.64+0x9], R31 ;  /* 0x0000091f0600d986 */ /* 0x000fe2000c101124 */
[----:B------:R-:W-:Y:S01]  /*4650*/  ISETP.LT.OR P5, PT, R19, 0x12, !P0 ;  /* 0x000000121300780c */ /* 0x000fe200047a1670 */
[----:B-1----:R-:W-:-:S04]  /*4660*/  @!P4 IMAD R9, R32, R88, RZ ;  /* 0x000000582009c224 */ /* 0x002fc800078e02ff */
        /* <DEDUP_REMOVED lines=109> */
[----:B------:R1:W-:Y:S01]  /*4d40*/  @!P4 STG.E.U8 desc[UR36][R4.64+0x58], R11 ;  /* 0x0000580b0400c986 */ /* 0x0003e2000c101124 */
        /* <DEDUP_REMOVED lines=13> */
[-C--:B-1----:R-:W-:Y:S01]  /*4e20*/  @!P2 IMAD R11, R74, R88.reuse, RZ ;  /* 0x000000584a0ba224 */ /* 0x082fe200078e02ff */
[----:B------:R-:W-:Y:S01]  /*4e30*/  @!P3 STG.E.U8 desc[UR36][R4.64+0x61], R73 ;  /* 0x000061490400b986 */ /* 0x000fe2000c101124 */
[----:B------:R-:W-:Y:S02]  /*4e40*/  ISETP.LT.OR P3, PT, R19, 0x6a, !P1 ;  /* 0x0000006a1300780c */ /* 0x000fe40004f61670 */
[----:B------:R-:W-:Y:S01]  /*4e50*/  @!P5 IMAD R75, R75, R88, RZ ;  /* 0x000000584b4bd224 */ /* 0x000fe200078e02ff */
[----:B------:R1:W-:Y:S01]  /*4e60*/  @!P2 STG.E.U8 desc[UR36][R6.64+0x60], R11 ;  /* 0x0000600b0600a986 */ /* 0x0003e2000c101124 */
[----:B------:R-:W-:-:S03]  /*4e70*/  ISETP.LT.OR P2, PT, R19, 0x69, !P0 ;  /* 0x000000691300780c */ /* 0x000fc60004741670 */
[----:B------:R-:W-:Y:S01]  /*4e80*/  @!P5 STG.E.U8 desc[UR36][R6.64+0x61], R75 ;  /* 0x0000614b0600d986 */ /* 0x000fe2000c101124 */
[----:B------:R-:W-:Y:S01]  /*4e90*/  ISETP.LT.OR P5, PT, R19, 0x6a, !P0 ;  /* 0x0000006a1300780c */ /* 0x000fe200047a1670 */
[----:B0-----:R-:W-:-:S04]  /*4ea0*/  @!P4 IMAD R3, R76, R88, RZ ;  /* 0x000000584c03c224 */ /* 0x001fc800078e02ff */
[-C--:B------:R-:W-:Y:S01]  /*4eb0*/  @!P3 IMAD R77, R77, R88.reuse, RZ ;  /* 0x000000584d4db224 */ /* 0x080fe200078e02ff */
[----:B------:R0:W-:Y:S01]  /*4ec0*/  @!P4 STG.E.U8 desc[UR36][R4.64+0x68], R3 ;  /* 0x000068030400c986 */ /* 0x0001e2000c101124 */
[C---:B------:R-:W-:Y:S02]  /*4ed0*/  ISETP.LT.OR P4, PT, R19.reuse, 0x72, !P1 ;  /* 0x000000721300780c */ /* 0x040fe40004f81670 */
[-C--:B--2---:R-:W-:Y:S01]  /*4ee0*/  @!P2 IMAD R9, R78, R88.reuse, RZ ;  /* 0x000000584e09a224 */ /* 0x084fe200078e02ff */
[----:B------:R-:W-:Y:S01]  /*4ef0*/  @!P3 STG.E.U8 desc[UR36][R4.64+0x69], R77 ;  /* 0x0000694d0400b986 */ /* 0x000fe2000c101124 */
[----:B------:R-:W-:Y:S02]  /*4f00*/  ISETP.LT.OR P3, PT, R19, 0x71, !P1 ;  /* 0x000000711300780c */ /* 0x000fe40004f61670 */
[----:B------:R-:W-:Y:S01]  /*4f10*/  @!P5 IMAD R79, R79, R88, RZ ;  /* 0x000000584f4fd224 */ /* 0x000fe200078e02ff */
[----:B------:R-:W-:Y:S01]  /*4f20*/  @!P2 STG.E.U8 desc[UR36][R6.64+0x68], R9 ;  /* 0x000068090600a986 */ /* 0x000fe2000c101124 */
[----:B------:R-:W-:-:S03]  /*4f30*/  ISETP.LT.OR P2, PT, R19, 0x71, !P0 ;  /* 0x000000711300780c */ /* 0x000fc60004741670 */
[----:B------:R-:W-:Y:S01]  /*4f40*/  @!P5 STG.E.U8 desc[UR36][R6.64+0x69], R79 ;  /* 0x0000694f0600d986 */ /* 0x000fe2000c101124 */
[----:B------:R-:W-:Y:S01]  /*4f50*/  ISETP.LT.OR P5, PT, R19, 0x79, !P0 ;  /* 0x000000791300780c */ /* 0x000fe200047a1670 */
[----:B------:R-:W-:-:S04]  /*4f60*/  @!P4 IMAD R81, R81, R88, RZ ;  /* 0x000000585151c224 */ /* 0x000fc800078e02ff */
[-C--:B-1----:R-:W-:Y:S01]  /*4f70*/  @!P3 IMAD R11, R80, R88.reuse, RZ ;  /* 0x00000058500bb224 */ /* 0x082fe200078e02ff */
[----:B------:R-:W-:Y:S01]  /*4f80*/  @!P4 STG.E.U8 desc[UR36][R4.64+0x71], R81 ;  /* 0x000071510400c986 */ /* 0x000fe2000c101124 */
[C---:B------:R-:W-:Y:S02]  /*4f90*/  ISETP.LT.OR P4, PT, R19.reuse, 0x72, !P0 ;  /* 0x000000721300780c */ /* 0x040fe40004781670 */
[C---:B------:R-:W-:Y:S01]  /*4fa0*/  ISETP.LT.OR P0, PT, R19.reuse, 0x7a, !P0 ;  /* 0x0000007a1300780c */ /* 0x040fe20004701670 */
[----:B------:R1:W-:Y:S01]  /*4fb0*/  @!P3 STG.E.U8 desc[UR36][R4.64+0x70], R11 ;  /* 0x0000700b0400b986 */ /* 0x0003e2000c101124 */
[C---:B------:R-:W-:Y:S01]  /*4fc0*/  ISETP.LT.OR P3, PT, R19.reuse, 0x79, !P1 ;  /* 0x000000791300780c */ /* 0x040fe20004f61670 */
[----:B0-----:R-:W-:Y:S01]  /*4fd0*/  @!P2 IMAD R3, R82, R88, RZ ;  /* 0x000000585203a224 */ /* 0x001fe200078e02ff */
[----:B------:R-:W-:-:S04]  /*4fe0*/  ISETP.LT.OR P1, PT, R19, 0x7a, !P1 ;  /* 0x0000007a1300780c */ /* 0x000fc80004f21670 */
[----:B------:R2:W-:Y:S03]  /*4ff0*/  @!P2 STG.E.U8 desc[UR36][R6.64+0x70], R3 ;  /* 0x000070030600a986 */ /* 0x0005e6000c101124 */
[-C--:B------:R-:W-:Y:S02]  /*5000*/  @!P4 IMAD R83, R83, R88.reuse, RZ ;  /* 0x000000585353c224 */ /* 0x080fe400078e02ff */
[-C--:B-1----:R-:W-:Y:S02]  /*5010*/  @!P5 IMAD R11, R86, R88.reuse, RZ ;  /* 0x00000058560bd224 */ /* 0x082fe400078e02ff */
[-C--:B------:R-:W-:Y:S01]  /*5020*/  @!P3 IMAD R9, R84, R88.reuse, RZ ;  /* 0x000000585409b224 */ /* 0x080fe200078e02ff */
[----:B------:R2:W-:Y:S01]  /*5030*/  @!P4 STG.E.U8 desc[UR36][R6.64+0x71], R83 ;  /* 0x000071530600c986 */ /* 0x0005e2000c101124 */
[-C--:B------:R-:W-:Y:S02]  /*5040*/  @!P1 IMAD R85, R85, R88.reuse, RZ ;  /* 0x0000005855559224 */ /* 0x080fe400078e02ff */
[----:B------:R-:W-:Y:S01]  /*5050*/  @!P0 IMAD R87, R87, R88, RZ ;  /* 0x0000005857578224 */ /* 0x000fe200078e02ff */
[----:B------:R2:W-:Y:S04]  /*5060*/  @!P3 STG.E.U8 desc[UR36][R4.64+0x78], R9 ;  /* 0x000078090400b986 */ /* 0x0005e8000c101124 */
[----:B------:R2:W-:Y:S04]  /*5070*/  @!P1 STG.E.U8 desc[UR36][R4.64+0x79], R85 ;  /* 0x0000795504009986 */ /* 0x0005e8000c101124 */
[----:B------:R2:W-:Y:S04]  /*5080*/  @!P5 STG.E.U8 desc[UR36][R6.64+0x78], R11 ;  /* 0x0000780b0600d986 */ /* 0x0005e8000c101124 */
[----:B------:R2:W-:Y:S02]  /*5090*/  @!P0 STG.E.U8 desc[UR36][R6.64+0x79], R87 ;  /* 0x0000795706008986 */ /* 0x0005e4000c101124 */
.L_x_162:
[----:B------:R-:W-:Y:S05]  /*50a0*/  BSYNC B0 ;  /* 0x0000000000007941 */ /* 0x000fea0003800000 */
.L_x_32:
[----:B0-2---:R-:W2:Y:S01]  /*50b0*/  LDL.64 R4, [R1] ;  /* 0x0000000001047983 */ /* 0x005ea20000100a00 */
[----:B------:R-:W-:Y:S01]  /*50c0*/  ULDC.64 UR4, c[0x0][0x650] ;  /* 0x0001940000047ab9 */ /* 0x000fe20000000a00 */
[----:B------:R-:W-:Y:S02]  /*50d0*/  IMAD.U32 R0, RZ, RZ, UR44 ;  /* 0x0000002cff007e24 */ /* 0x000fe4000f8e00ff */
[----:B------:R-:W-:Y:S02]  /*50e0*/  IMAD.MOV.U32 R22, RZ, RZ, -0x1 ;  /* 0xffffffffff167424 */ /* 0x000fe400078e00ff */
[----:B------:R0:W-:Y:S01]  /*50f0*/  SYNCS.ARRIVE.TRANS64.A1T0 RZ, [R0+UR47], RZ ;  /* 0x000000ff00ff79a7 */ /* 0x0001e2000810002f */
[----:B------:R-:W-:Y:S02]  /*5100*/  IMAD.MOV.U32 R19, RZ, RZ, -0x1 ;  /* 0xffffffffff137424 */ /* 0x000fe400078e00ff */
[----:B------:R-:W-:Y:S01]  /*5110*/  IMAD.MOV.U32 R18, RZ, RZ, -0x1 ;  /* 0xffffffffff127424 */ /* 0x000fe200078e00ff */
[----:B0-----:R-:W-:-:S02]  /*5120*/  PRMT R0, RZ, 0x7610, R0 ;  /* 0x00007610ff007816 */ /* 0x001fc40000000000 */
[----:B--2---:R-:W-:-:S05]  /*5130*/  LEA R16, P0, R4, R16, 0x1 ;  /* 0x0000001004107211 */ /* 0x004fca00078008ff */
[----:B------:R-:W-:Y:S01]  /*5140*/  IMAD.X R17, R96, 0x1, R17, P0 ;  /* 0x0000000160117824 */ /* 0x000fe200000e0611 */
[----:B------:R-:W-:-:S04]  /*5150*/  ISETP.GE.U32.AND P0, PT, R16, UR4, PT ;  /* 0x0000000410007c0c */ /* 0x000fc8000bf06070 */
[----:B------:R-:W-:-:S13]  /*5160*/  ISETP.GE.U32.AND.EX P0, PT, R17, UR5, PT, P0 ;  /* 0x0000000511007c0c */ /* 0x000fda000bf06100 */
[----:B------:R-:W-:Y:S05]  /*5170*/  @P0 BRA `(.L_x_163) ;  /* 0x0000000400500947 */ /* 0x000fea0003800000 */
[----:B------:R-:W0:Y:S01]  /*5180*/  LDC.64 R10, c[0x0][0x628] ;  /* 0x00018a00ff0a7b82 */ /* 0x000e220000000a00 */
[----:B------:R-:W2:Y:S01]  /*5190*/  S2R R19, SR_CTAID.X ;  /* 0x0000000000137919 */ /* 0x000ea20000002500 */
[----:B------:R-:W-:Y:S02]  /*51a0*/  IMAD.MOV.U32 R8, RZ, RZ, R16 ;  /* 0x000000ffff087224 */ /* 0x000fe400078e0010 */
[----:B------:R-:W-:Y:S01]  /*51b0*/  IMAD.MOV.U32 R9, RZ, RZ, R17 ;  /* 0x000000ffff097224 */ /* 0x000fe200078e0011 */
[----:B------:R-:W3:Y:S03]  /*51c0*/  S2R R20, SR_CTAID.Y ;  /* 0x0000000000147919 */ /* 0x000ee60000002600 */
[----:B------:R-:W1:Y:S08]  /*51d0*/  LDC R0, c[0x0][0x630] ;  /* 0x00018c00ff007b82 */ /* 0x000e700000000800 */
[----:B------:R-:W1:Y:S01]  /*51e0*/  LDC.64 R14, c[0x0][0x620] ;  /* 0x00018800ff0e7b82 */ /* 0x000e620000000a00 */
[----:B0-----:R-:W-:-:S04]  /*51f0*/  ISETP.NE.U32.AND P0, PT, R10, RZ, PT ;  /* 0x000000ff0a00720c */ /* 0x001fc80003f05070 */
[----:B------:R-:W-:-:S13]  /*5200*/  ISETP.NE.AND.EX P0, PT, R11, RZ, PT, P0 ;  /* 0x000000ff0b00720c */ /* 0x000fda0003f05300 */
[----:B-123--:R-:W-:Y:S05]  /*5210*/  @!P0 BRA `(.L_x_164) ;  /* 0x0000000000288947 */ /* 0x00efea0003800000 */
[----:B------:R-:W0:Y:S02]  /*5220*/  LDC R3, c[0x0][0x634] ;  /* 0x00018d00ff037b82 */ /* 0x000e240000000800 */
[----:B0-----:R-:W-:-:S05]  /*5230*/  IADD3 R3, P0, R16, R3, RZ ;  /* 0x0000000310037210 */ /* 0x001fca0007f1e0ff */
[----:B------:R-:W-:-:S04]  /*5240*/  IMAD.X R13, RZ, RZ, R17, P0 ;  /* 0x000000ffff0d7224 */ /* 0x000fc800000e0611 */
[----:B------:R-:W-:-:S04]  /*5250*/  IMAD.WIDE.U32 R4, R13, R10, RZ ;  /* 0x0000000a0d047225 */ /* 0x000fc800078e00ff */
[----:B----4-:R-:W-:-:S04]  /*5260*/  IMAD.WIDE.U32 R6, P0, R3, R11, R4 ;  /* 0x0000000b03067225 */ /* 0x010fc80007800004 */
[----:B------:R-:W-:-:S04]  /*5270*/  IMAD.WIDE.U32 R4, R3, R10, RZ ;  /* 0x0000000a03047225 */ /* 0x000fc800078e00ff */
[----:B------:R-:W-:Y:S01]  /*5280*/  IMAD.X R9, RZ, RZ, RZ, P0 ;  /* 0x000000ffff097224 */ /* 0x000fe200000e06ff */
[----:B------:R-:W-:Y:S01]  /*5290*/  IADD3 RZ, P0, R5, R6, RZ ;  /* 0x0000000605ff7210 */ /* 0x000fe20007f1e0ff */
[----:B------:R-:W-:-:S04]  /*52a0*/  IMAD.MOV.U32 R8, RZ, RZ, R7 ;  /* 0x000000ffff087224 */ /* 0x000fc800078e0007 */
[----:B------:R-:W-:-:S08]  /*52b0*/  IMAD.WIDE.U32.X R8, R13, R11, R8, P0 ;  /* 0x0000000b0d087225 */ /* 0x000fd000000e0408 */
.L_x_164:
[-CC-:B------:R-:W-:Y:S01]  /*52c0*/  SHF.R.U64 R18, R8, R0.reuse, R9.reuse ;  /* 0x0000000008127219 */ /* 0x180fe20000001209 */
[----:B------:R-:W0:Y:S01]  /*52d0*/  LDC.64 R24, c[0x0][0x640] ;  /* 0x00019000ff187b82 */ /* 0x000e220000000a00 */
[----:B------:R-:W-:Y:S01]  /*52e0*/  SHF.R.U32.HI R0, RZ, R0, R9 ;  /* 0x00000000ff007219 */ /* 0x000fe20000011609 */
[----:B------:R-:W-:Y:S01]  /*52f0*/  ULDC UR4, c[0x0][0x150] ;  /* 0x0000540000047ab9 */ /* 0x000fe20000000800 */
[----:B------:R-:W-:Y:S02]  /*5300*/  IADD3 R3, P0, RZ, -R18, RZ ;  /* 0x80000012ff037210 */ /* 0x000fe40007f1e0ff */
[----:B----4-:R-:W-:-:S03]  /*5310*/  I2FP.F32.U32 R7, R19 ;  /* 0x0000001300077245 */ /* 0x010fc60000201000 */
[----:B------:R-:W1:Y:S01]  /*5320*/  LDC R6, c[0x0][0x618] ;  /* 0x00018600ff067b82 */ /* 0x000e620000000800 */
[----:B------:R-:W-:Y:S02]  /*5330*/  IMAD.X R5, RZ, RZ, ~R0, P0 ;  /* 0x000000ffff057224 */ /* 0x000fe400000e0e00 */
[----:B------:R-:W-:Y:S01]  /*5340*/  FMUL R7, R7, UR4 ;  /* 0x0000000407077c20 */ /* 0x000fe20008400000 */
[----:B------:R-:W-:Y:S01]  /*5350*/  ULDC UR4, c[0x0][0x154] ;  /* 0x0000550000047ab9 */ /* 0x000fe20000000800 */
[-C--:B------:R-:W-:Y:S02]  /*5360*/  IMAD R0, R5, R14.reuse, RZ ;  /* 0x0000000e05007224 */ /* 0x080fe400078e02ff */
[C---:B------:R-:W-:Y:S01]  /*5370*/  IMAD.WIDE.U32 R4, R3.reuse, R14, R16 ;  /* 0x0000000e03047225 */ /* 0x040fe200078e0010 */
[----:B------:R-:W2:Y:S01]  /*5380*/  LDC R8, c[0x0][0x608] ;  /* 0x00018200ff087b82 */ /* 0x000ea20000000800 */
[----:B------:R-:W3:Y:S02]  /*5390*/  F2I.U32.TRUNC.NTZ R7, R7 ;  /* 0x0000000700077305 */ /* 0x000ee4000020f000 */
[----:B------:R-:W-:-:S04]  /*53a0*/  IMAD R3, R3, R15, R0 ;  /* 0x0000000f03037224 */ /* 0x000fc800078e0200 */
[----:B------:R-:W-:Y:S01]  /*53b0*/  IMAD.IADD R3, R5, 0x1, R3 ;  /* 0x0000000105037824 */ /* 0x000fe200078e0203 */
[----:B------:R-:W4:Y:S01]  /*53c0*/  LDC R22, c[0x0][0x658] ;  /* 0x00019600ff167b82 */ /* 0x000f220000000800 */
[----:B------:R-:W-:Y:S02]  /*53d0*/  I2FP.F32.U32 R5, R20 ;  /* 0x0000001400057245 */ /* 0x000fe40000201000 */
[----:B0-----:R-:W-:-:S04]  /*53e0*/  ISETP.NE.U32.AND P0, PT, R24, RZ, PT ;  /* 0x000000ff1800720c */ /* 0x001fc80003f05070 */
[----:B------:R-:W-:Y:S01]  /*53f0*/  ISETP.NE.AND.EX P0, PT, R25, RZ, PT, P0 ;  /* 0x000000ff1900720c */ /* 0x000fe20003f05300 */
[----:B------:R-:W0:Y:S01]  /*5400*/  LDC R0, c[0x0][0x144] ;  /* 0x00005100ff007b82 */ /* 0x000e220000000800 */
[-C--:B-1----:R-:W-:Y:S01]  /*5410*/  SHF.R.U64 R10, R4, R6.reuse, R3 ;  /* 0x00000006040a7219 */ /* 0x082fe20000001203 */
[----:B---3--:R-:W-:Y:S01]  /*5420*/  IMAD.MOV R7, RZ, RZ, -R7 ;  /* 0x000000ffff077224 */ /* 0x008fe200078e0a07 */
[----:B------:R-:W-:Y:S01]  /*5430*/  SHF.R.U32.HI R3, RZ, R6, R3 ;  /* 0x00000006ff037219 */ /* 0x000fe20000011603 */
[----:B------:R-:W-:-:S04]  /*5440*/  FMUL R6, R5, UR4 ;  /* 0x0000000405067c20 */ /* 0x000fc80008400000 */
[----:B------:R-:W1:Y:S01]  /*5450*/  LDC R15, c[0x0][0x148] ;  /* 0x00005200ff0f7b82 */ /* 0x000e620000000800 */
[----:B------:R3:W0:Y:S01]  /*5460*/  F2I.U32.TRUNC.NTZ R14, R6 ;  /* 0x00000006000e7305 */ /* 0x000622000020f000 */
[-CC-:B--2---:R-:W-:Y:S02]  /*5470*/  SHF.R.U64 R12, R10, R8.reuse, R3.reuse ;  /* 0x000000080a0c7219 */ /* 0x184fe40000001203 */
[----:B------:R-:W-:-:S04]  /*5480*/  SHF.R.U32.HI R3, RZ, R8, R3 ;  /* 0x00000008ff037219 */ /* 0x000fc80000011603 */
[----:B------:R-:W2:Y:S01]  /*5490*/  LDC R21, c[0x0][0x600] ;  /* 0x00018000ff157b82 */ /* 0x000ea20000000800 */
[-CC-:B----4-:R-:W-:Y:S02]  /*54a0*/  SHF.R.U64 R13, R12, R22.reuse, R3.reuse ;  /* 0x000000160c0d7219 */ /* 0x190fe40000001203 */
[----:B------:R-:W-:-:S03]  /*54b0*/  SHF.R.U32.HI R5, RZ, R22, R3 ;  /* 0x00000016ff057219 */ /* 0x000fc60000011603 */
[----:B------:R-:W-:Y:S02]  /*54c0*/  IMAD.MOV.U32 R4, RZ, RZ, R13 ;  /* 0x000000ffff047224 */ /* 0x000fe400078e000d */
[----:B------:R-:W4:Y:S01]  /*54d0*/  LDC R26, c[0x0][0x648] ;  /* 0x00019200ff1a7b82 */ /* 0x000f220000000800 */
[----:B0-----:R-:W-:-:S07]  /*54e0*/  IMAD R22, R0, R7, R19 ;  /* 0x0000000700167224 */ /* 0x001fce00078e0213 */
[----:B------:R-:W0:Y:S08]  /*54f0*/  LDC R27, c[0x0][0x638] ;  /* 0x00018e00ff1b7b82 */ /* 0x000e300000000800 */
[----:B------:R-:W0:Y:S01]  /*5500*/  LDC R28, c[0x0][0x610] ;  /* 0x00018400ff1c7b82 */ /* 0x000e220000000800 */
[----:B-1-3--:R-:W-:Y:S05]  /*5510*/  @!P0 BRA `(.L_x_165) ;  /* 0x0000000000288947 */ /* 0x00afea0003800000 */
[----:B------:R-:W1:Y:S02]  /*5520*/  LDC R0, c[0x0][0x64c] ;  /* 0x00019300ff007b82 */ /* 0x000e640000000800 */
[----:B-1----:R-:W-:-:S05]  /*5530*/  IADD3 R3, P0, R13, R0, RZ ;  /* 0x000000000d037210 */ /* 0x002fca0007f1e0ff */
        /* <DEDUP_REMOVED lines=8> */
.L_x_165:
[----:B------:R-:W-:Y:S01]  /*55c0*/  ISETP.NE.AND P0, PT, R2, 0x1, PT ;  /* 0x000000010200780c */ /* 0x000fe20003f05270 */
[----:B------:R-:W-:Y:S01]  /*55d0*/  IMAD.MOV R14, RZ, RZ, -R14 ;  /* 0x000000ffff0e7224 */ /* 0x000fe200078e0a0e */
[----:B----4-:R-:W-:Y:S01]  /*55e0*/  SHF.R.U64 R0, R4, R26, R5 ;  /* 0x0000001a04007219 */ /* 0x010fe20000001205 */
[----:B--2---:R-:W-:Y:S01]  /*55f0*/  VIADD R5, R21, 0xffffffff ;  /* 0xffffffff15057836 */ /* 0x004fe20000000000 */
[----:B------:R-:W-:-:S03]  /*5600*/  LOP3.LUT R3, R12, R97, RZ, 0xc0, !PT ;  /* 0x000000610c037212 */ /* 0x000fc600078ec0ff */
[----:B------:R-:W-:Y:S01]  /*5610*/  IMAD.MOV R4, RZ, RZ, -R0 ;  /* 0x000000ffff047224 */ /* 0x000fe200078e0a00 */
[----:B------:R-:W-:Y:S01]  /*5620*/  LOP3.LUT R5, R10, R5, RZ, 0xc0, !PT ;  /* 0x000000050a057212 */ /* 0x000fe200078ec0ff */
[----:B------:R-:W-:Y:S02]  /*5630*/  IMAD R3, R94, R0, R3 ;  /* 0x000000005e037224 */ /* 0x000fe400078e0203 */
[----:B0-----:R-:W-:Y:S02]  /*5640*/  IMAD R0, R4, R27, R13 ;  /* 0x0000001b04007224 */ /* 0x001fe400078e020d */
[----:B------:R-:W-:Y:S02]  /*5650*/  @P0 IMAD R22, R15, R14, R20 ;  /* 0x0000000e0f160224 */ /* 0x000fe400078e0214 */
[----:B------:R-:W-:Y:S02]  /*5660*/  IMAD.MOV.U32 R4, RZ, RZ, 0x1 ;  /* 0x00000001ff047424 */ /* 0x000fe400078e00ff */
[----:B------:R-:W-:-:S02]  /*5670*/  IMAD R22, R3, R28, R22 ;  /* 0x0000001c03167224 */ /* 0x000fc400078e0216 */
[----:B------:R-:W-:Y:S01]  /*5680*/  IMAD R3, R0, R21, R5 ;  /* 0x0000001500037224 */ /* 0x000fe200078e0205 */
[----:B------:R-:W-:-:S04]  /*5690*/  PRMT R0, R4, 0x7610, R0 ;  /* 0x0000761004007816 */ /* 0x000fc80000000000 */
[----:B------:R-:W-:Y:S02]  /*56a0*/  SEL R19, R3, R22, !P0 ;  /* 0x0000001603137207 */ /* 0x000fe40004000000 */
[----:B------:R-:W-:-:S07]  /*56b0*/  SEL R22, R22, R3, !P0 ;  /* 0x0000000316167207 */ /* 0x000fce0004000000 */
.L_x_163:
[----:B------:R-:W-:Y:S02]  /*56c0*/  LOP3.LUT P0, RZ, R0, 0xff, RZ, 0xc0, !PT ;  /* 0x000000ff00ff7812 */ /* 0x000fe4000780c0ff */
[----:B------:R-:W-:-:S11]  /*56d0*/  LOP3.LUT R100, R100, 0x1, RZ, 0x3c, !PT ;  /* 0x0000000164647812 */ /* 0x000fd600078e3cff */
[----:B------:R-:W-:Y:S05]  /*56e0*/  @P0 BRA `(.L_x_166) ;  /* 0xffffffbc009c0947 */ /* 0x000fea000383ffff */
[----:B------:R-:W-:Y:S05]  /*56f0*/  EXIT ;  /* 0x000000000000794d */ /* 0x000fea0003800000 */
.L_x_13:
[----:B------:R-:W-:-:S08]  /*5700*/  ISETP.NE.AND P0, PT, R14, RZ, PT ;  /* 0x000000ff0e00720c */ /* 0x000fd00003f05270 */
[----:B0-----:R-:W0:-:S00]  /*5710*/  USETMAXREG.DEALLOC.CTAPOOL 0x28 ;  /* 0x00000028000079c8 */ /* 0x001e0000080e0500 */
[----:B------:R-:W-:Y:S05]  /*5720*/  @P0 EXIT ;  /* 0x000000000000094d */ /* 0x000fea0003800000 */
[----:B0-----:R-:W-:Y:S01]  /*5730*/  LOP3.LUT P0, RZ, R3, 0xff, RZ, 0xc0, !PT ;  /* 0x000000ff03ff7812 */ /* 0x001fe2000780c0ff */
[----:B------:R-:W-:Y:S02]  /*5740*/  IMAD.MOV.U32 R3, RZ, RZ, 0x1 ;  /* 0x00000001ff037424 */ /* 0x000fe400078e00ff */
[----:B------:R-:W-:-:S10]  /*5750*/  IMAD.MOV.U32 R8, RZ, RZ, RZ ;  /* 0x000000ffff087224 */ /* 0x000fd400078e00ff */
[----:B------:R-:W-:Y:S05]  /*5760*/  @!P0 BRA `(.L_x_167) ;  /* 0x0000000c000c8947 */ /* 0x000fea0003800000 */
[----:B------:R-:W-:Y:S01]  /*5770*/  LOP3.LUT P0, RZ, R5, 0x1f, RZ, 0xc0, !PT ;  /* 0x0000001f05ff7812 */ /* 0x000fe2000780c0ff */
[----:B------:R-:W-:Y:S01]  /*5780*/  ULDC UR5, c[0x0][0x658] ;  /* 0x0001960000057ab9 */ /* 0x000fe20000000800 */
[----:B------:R-:W-:Y:S01]  /*5790*/  UMOV UR6, 0xffffffff ;  /* 0xffffffff00067882 */ /* 0x000fe20000000000 */
[----:B------:R-:W-:Y:S01]  /*57a0*/  BSSY B0, `(.L_x_167) ;  /* 0x00000bf000007945 */ /* 0x000fe20003800000 */
[----:B------:R-:W-:Y:S01]  /*57b0*/  USHF.L.U32 UR6, UR6, UR5, URZ ;  /* 0x0000000506067299 */ /* 0x000fe2000800063f */
[C---:B------:R-:W-:Y:S01]  /*57c0*/  ISETP.NE.AND P2, PT, R4.reuse, RZ, PT ;  /* 0x000000ff0400720c */ /* 0x040fe20003f45270 */
[----:B------:R-:W-:Y:S01]  /*57d0*/  IMAD.MOV.U32 R10, RZ, RZ, 0x1 ;  /* 0x00000001ff0a7424 */ /* 0x000fe200078e00ff */
[----:B------:R-:W-:Y:S01]  /*57e0*/  ISETP.NE.OR P0, PT, R4, RZ, !P0 ;  /* 0x000000ff0400720c */ /* 0x000fe20004705670 */
[----:B------:R-:W-:Y:S01]  /*57f0*/  IMAD.MOV.U32 R3, RZ, RZ, 0x1 ;  /* 0x00000001ff037424 */ /* 0x000fe200078e00ff */
[----:B------:R-:W-:Y:S01]  /*5800*/  LOP3.LUT R9, R23, 0x2, RZ, 0xfc, !PT ;  /* 0x0000000217097812 */ /* 0x000fe200078efcff */
[----:B------:R-:W-:Y:S01]  /*5810*/  IMAD.MOV.U32 R8, RZ, RZ, RZ ;  /* 0x000000ffff087224 */ /* 0x000fe200078e00ff */
[----:B------:R-:W-:Y:S01]  /*5820*/  ULDC UR4, c[0x0][0x600] ;  /* 0x0001800000047ab9 */ /* 0x000fe20000000800 */
[----:B------:R-:W-:Y:S01]  /*5830*/  UMOV UR7, 0x1 ;  /* 0x0000000100077882 */ /* 0x000fe20000000000 */
[----:B------:R-:W-:-:S02]  /*5840*/  UIADD3 UR19, UR40, 0x1, URZ ;  /* 0x0000000128137890 */ /* 0x000fc4000fffe03f */
[----:B------:R-:W-:Y:S02]  /*5850*/  UIADD3 UR15, UR4, -0x1, URZ ;  /* 0xffffffff040f7890 */ /* 0x000fe4000fffe03f */
[----:B------:R-:W-:Y:S02]  /*5860*/  USHF.L.U32 UR17, UR7, UR5, URZ ;  /* 0x0000000507117299 */ /* 0x000fe4000800063f */
[----:B------:R-:W-:Y:S01]  /*5870*/  ULOP3.LUT UR16, URZ, UR6, URZ, 0x33, !UPT ;  /* 0x000000063f107292 */ /* 0x000fe2000f8e333f */
[----:B------:R-:W-:-:S11]  /*5880*/  ULDC.64 UR20, c[0x0][0x198] ;  /* 0x0000660000147ab9 */ /* 0x000fd60000000a00 */
.L_x_179:
[----:B------:R-:W-:-:S03]  /*5890*/  UMOV UR4, 0xffffffff ;  /* 0xffffffff00047882 */ /* 0x000fc60000000000 */
[----:B------:R-:W-:Y:S05]  /*58a0*/  BRA.DIV UR4, `(.L_x_168) ;  /* 0x0000000e04fc7947 */ /* 0x000fea000b800000 */
[----:B------:R-:W-:-:S13]  /*58b0*/  ELECT P6, URZ, PT ;  /* 0x00000000003f782f */ /* 0x000fda00038c0000 */
.L_x_193:
[----:B------:R-:W0:Y:S01]  /*58c0*/  LDC R4, c[0x0][0x28c] ;  /* 0x0000a300ff047b82 */ /* 0x000e220000000800 */
[----:B------:R-:W-:Y:S01]  /*58d0*/  BSSY B1, `(.L_x_169) ;  /* 0x0000037000017945 */ /* 0x000fe20003800000 */
[----:B0-----:R-:W-:-:S13]  /*58e0*/  ISETP.LT.OR P6, PT, R4, 0x1, !P6 ;  /* 0x000000010400780c */ /* 0x001fda00077c1670 */
[----:B------:R-:W-:Y:S05]  /*58f0*/  @P6 BRA `(.L_x_170) ;  /* 0x0000000000d06947 */ /* 0x000fea0003800000 */
[----:B------:R-:W-:Y:S02]  /*5900*/  IMAD.SHL.U32 R19, R19, 0x80, RZ ;  /* 0x0000008013137824 */ /* 0x000fe400078e00ff */
[----:B------:R-:W-:Y:S02]  /*5910*/  IMAD.SHL.U32 R22, R22, 0x40, RZ ;  /* 0x0000004016167824 */ /* 0x000fe400078e00ff */
[----:B------:R-:W-:Y:S02]  /*5920*/  IMAD.MOV.U32 R13, RZ, RZ, RZ ;  /* 0x000000ffff0d7224 */ /* 0x000fe400078e00ff */
[----:B------:R-:W-:Y:S02]  /*5930*/  IMAD.U32 R14, RZ, RZ, UR19 ;  /* 0x00000013ff0e7e24 */ /* 0x000fe4000f8e00ff */
[----:B------:R-:W-:Y:S02]  /*5940*/  IMAD.MOV.U32 R4, RZ, RZ, R3 ;  /* 0x000000ffff047224 */ /* 0x000fe400078e0003 */
[----:B------:R-:W-:-:S07]  /*5950*/  IMAD.MOV.U32 R5, RZ, RZ, R8 ;  /* 0x000000ffff057224 */ /* 0x000fce00078e0008 */
.L_x_174:
[----:B------:R-:W0:Y:S01]  /*5960*/  S2R R7, SR_CgaCtaId ;  /* 0x0000000000077919 */ /* 0x000e220000008800 */
[----:B------:R-:W-:-:S04]  /*5970*/  MOV R6, 0x400 ;  /* 0x0000040000067802 */ /* 0x000fc80000000f00 */
[----:B0-----:R-:W-:Y:S02]  /*5980*/  LEA R12, R7, R6, 0x18 ;  /* 0x00000006070c7211 */ /* 0x001fe400078ec0ff */
[----:B------:R-:W-:Y:S01]  /*5990*/  SHF.L.U32 R6, R4, 0x1f, RZ ;  /* 0x0000001f04067819 */ /* 0x000fe200000006ff */
[----:B------:R-:W0:Y:S02]  /*59a0*/  @!P2 LDC R7, c[0x0][0x500] ;  /* 0x00014000ff07ab82 */ /* 0x000e240000000800 */
[----:B------:R-:W-:-:S04]  /*59b0*/  IMAD R11, R5, 0x8, R12 ;  /* 0x00000008050b7824 */ /* 0x000fc800078e020c */
[----:B------:R-:W1:Y:S02]  /*59c0*/  SYNCS.PHASECHK.TRANS64.TRYWAIT P1, [R11+URZ+0x28], R6 ;  /* 0x000028060b0075a7 */ /* 0x000e64000802017f */
[----:B-1----:R-:W-:Y:S05]  /*59d0*/  @!P1 BRA `(.L_x_171) ;  /* 0x0000000c00d09947 */ /* 0x002fea0003800000 */
.L_x_194:
[----:B-1----:R-:W-:Y:S01]  /*59e0*/  PRMT R6, R9, 0x9910, RZ ;  /* 0x0000991009067816 */ /* 0x002fe200000000ff */
[----:B0-----:R0:W-:Y:S03]  /*59f0*/  @!P2 SYNCS.ARRIVE.TRANS64 RZ, [R11+URZ], R7 ;  /* 0x000000070bffa9a7 */ /* 0x0011e6000800003f */
[----:B------:R-:W-:-:S13]  /*5a00*/  ISETP.NE.AND P1, PT, R6, 0x2, PT ;  /* 0x000000020600780c */ /* 0x000fda0003f25270 */
[----:B0-----:R-:W-:Y:S05]  /*5a10*/  @P1 BRA `(.L_x_172) ;  /* 0x0000000000041947 */ /* 0x001fea0003800000 */
[----:B------:R-:W-:Y:S01]  /*5a20*/  BPT.TRAP 0x1 ;  /* 0x000000040000795c */ /* 0x000fe20000300000 */
.L_x_172:
[----:B------:R-:W-:Y:S05]  /*5a30*/  @P0 BRA `(.L_x_173) ;  /* 0x0000000000040947 */ /* 0x000fea0003800000 */
[----:B------:R-:W-:Y:S01]  /*5a40*/  BPT.TRAP 0x1 ;  /* 0x000000040000795c */ /* 0x000fe20000300000 */
.L_x_173:
[--C-:B------:R-:W-:Y:S01]  /*5a50*/  IMAD R6, R5, 0x800, R12.reuse ;  /* 0x0000080005067824 */ /* 0x100fe200078e020c */
[----:B------:R-:W-:Y:S01]  /*5a60*/  R2UR UR9, R11 ;  /* 0x000000000b0972ca */ /* 0x000fe200000e0000 */
[C---:B------:R-:W-:Y:S01]  /*5a70*/  IMAD R12, R5.reuse, 0x1000, R12 ;  /* 0x00001000050c7824 */ /* 0x040fe200078e020c */
[----:B------:R-:W-:Y:S01]  /*5a80*/  UIADD3 UR4, UP0, UR20, 0xf0, URZ ;  /* 0x000000f014047890 */ /* 0x000fe2000ff1e03f */
[----:B------:R-:W-:Y:S01]  /*5a90*/  VIADD R14, R14, 0xffffffff ;  /* 0xffffffff0e0e7836 */ /* 0x000fe20000000000 */
[----:B------:R-:W-:Y:S01]  /*5aa0*/  R2UR UR5, R6 ;  /* 0x00000000060572ca */ /* 0x000fe200000e0000 */
[----:B------:R-:W-:Y:S01]  /*5ab0*/  UIADD3 UR22, UP1, UR20, 0x1f0, URZ ;  /* 0x000001f014167890 */ /* 0x000fe2000ff3e03f */
[----:B------:R-:W-:Y:S01]  /*5ac0*/  R2UR UR8, R12 ;  /* 0x000000000c0872ca */ /* 0x000fe200000e0000 */
[----:B------:R-:W-:Y:S01]  /*5ad0*/  VIADD R5, R5, 0x1 ;  /* 0x0000000105057836 */ /* 0x000fe20000000000 */
[----:B------:R-:W-:Y:S01]  /*5ae0*/  R2UR UR11, R22 ;  /* 0x00000000160b72ca */ /* 0x000fe200000e0000 */
[----:B------:R-:W-:Y:S01]  /*5af0*/  UIADD3.X UR23, URZ, UR21, URZ, UP1, !UPT ;  /* 0x000000153f177290 */ /* 0x000fe20008ffe43f */
[----:B------:R-:W-:Y:S01]  /*5b00*/  R2UR UR10, R13 ;  /* 0x000000000d0a72ca */ /* 0x000fe200000e0000 */
[----:B------:R-:W-:Y:S01]  /*5b10*/  UMOV UR6, 0x0 ;  /* 0x0000000000067882 */ /* 0x000fe20000000000 */
[----:B------:R-:W-:Y:S01]  /*5b20*/  R2UR UR12, R18 ;  /* 0x00000000120c72ca */ /* 0x000fe200000e0000 */
[----:B------:R-:W-:Y:S01]  /*5b30*/  UMOV UR7, 0x10000000 ;  /* 0x1000000000077882 */ /* 0x000fe20000000000 */
[----:B------:R-:W-:Y:S01]  /*5b40*/  R2UR UR18, R19 ;  /* 0x00000000131272ca */ /* 0x000fe200000e0000 */
[----:B------:R-:W-:Y:S01]  /*5b50*/  VIADD R13, R13, 0x20 ;  /* 0x000000200d0d7836 */ /* 0x000fe20000000000 */
[----:B------:R-:W-:Y:S01]  /*5b60*/  ISETP.GT.AND P3, PT, R14, 0x1, PT ;  /* 0x000000010e00780c */ /* 0x000fe20003f64270 */
[----:B------:R-:W-:Y:S01]  /*5b70*/  UIADD3 UR13, UR5, 0x180, URZ ;  /* 0x00000180050d7890 */ /* 0x000fe2000fffe03f */
[----:B------:R-:W-:Y:S01]  /*5b80*/  ISETP.NE.AND P1, PT, R5, 0x5, PT ;  /* 0x000000050500780c */ /* 0x000fe20003f25270 */
[----:B------:R-:W-:-:S02]  /*5b90*/  UIADD3.X UR5, URZ, UR21, URZ, UP0, !UPT ;  /* 0x000000153f057290 */ /* 0x000fc400087fe43f */
[----:B------:R-:W-:Y:S01]  /*5ba0*/  UIADD3 UR14, UR8, 0x2980, URZ ;  /* 0x00002980080e7890 */ /* 0x000fe2000fffe03f */
[----:B------:R-:W-:Y:S02]  /*5bb0*/  SEL R7, RZ, 0x1, P1 ;  /* 0x00000001ff077807 */ /* 0x000fe40000800000 */
[----:B------:R-:W-:Y:S01]  /*5bc0*/  UMOV UR8, UR13 ;  /* 0x0000000d00087c82 */ /* 0x000fe20008000000 */
[----:B------:R-:W-:Y:S02]  /*5bd0*/  SEL R5, R5, RZ, P1 ;  /* 0x000000ff05057207 */ /* 0x000fe40000800000 */
[----:B------:R-:W-:Y:S01]  /*5be0*/  LOP3.LUT R4, R4, R7, RZ, 0x3c, !PT ;  /* 0x0000000704047212 */ /* 0x000fe200078e3cff */
[----:B------:R0:W-:Y:S02]  /*5bf0*/  UTMALDG.3D [UR8], [UR4], desc[UR6] ;  /* 0x00000608040075b4 */ /* 0x0001e40008011000 */
[----:B0-----:R-:W-:Y:S01]  /*5c00*/  UMOV UR8, UR14 ;  /* 0x0000000e00087c82 */ /* 0x001fe20008000000 */
[----:B------:R-:W-:-:S02]  /*5c10*/  UMOV UR11, UR18 ;  /* 0x00000012000b7c82 */ /* 0x000fc40008000000 */
[----:B------:R0:W-:Y:S02]  /*5c20*/  UTMALDG.3D [UR8], [UR22], desc[UR6] ;  /* 0x00000608160075b4 */ /* 0x0001e40008011000 */
[----:B0-----:R-:W-:Y:S05]  /*5c30*/  @P3 BRA `(.L_x_174) ;  /* 0xfffffffc00483947 */ /* 0x001fea000383ffff */
.L_x_170:
[----:B------:R-:W-:Y:S05]  /*5c40*/  BSYNC B1 ;  /* 0x0000000000017941 */ /* 0x000fea0003800000 */
.L_x_169:
[----:B------:R-:W2:Y:S01]  /*5c50*/  LDL.64 R20, [R1] ;  /* 0x0000000001147983 */ /* 0x000ea20000100a00 */
[----:B------:R-:W-:Y:S01]  /*5c60*/  LOP3.LUT P4, RZ, R10, 0xff, RZ, 0xc0, !PT ;  /* 0x000000ff0aff7812 */ /* 0x000fe2000788c0ff */
[----:B------:R-:W-:Y:S01]  /*5c70*/  VIADD R7, R8, UR40 ;  /* 0x0000002808077c36 */ /* 0x000fe20008000000 */
[----:B------:R-:W-:Y:S01]  /*5c80*/  ULDC.64 UR4, c[0x0][0x650] ;  /* 0x0001940000047ab9 */ /* 0x000fe20000000a00 */
[----:B------:R-:W-:Y:S01]  /*5c90*/  IMAD.U32 R8, RZ, RZ, UR40 ;  /* 0x00000028ff087e24 */ /* 0x000fe2000f8e00ff */
[----:B------:R-:W-:Y:S01]  /*5ca0*/  UISETP.GE.U32.AND UP0, UPT, UR40, 0x5, UPT ;  /* 0x000000052800788c */ /* 0x000fe2000bf06070 */
[----:B------:R-:W-:Y:S01]  /*5cb0*/  BSSY B1, `(.L_x_175) ;  /* 0x000006b000017945 */ /* 0x000fe20003800000 */
[----:B------:R-:W-:Y:S01]  /*5cc0*/  ISETP.GT.U32.AND P1, PT, R7, 0x4, PT ;  /* 0x000000040700780c */ /* 0x000fe20003f24070 */
[----:B------:R-:W-:Y:S01]  /*5cd0*/  IMAD.MOV.U32 R22, RZ, RZ, -0x1 ;  /* 0xffffffffff167424 */ /* 0x000fe200078e00ff */
[----:B------:R-:W-:Y:S01]  /*5ce0*/  PRMT R10, RZ, 0x7610, R10 ;  /* 0x00007610ff0a7816 */ /* 0x000fe2000000000a */
[----:B------:R-:W-:Y:S01]  /*5cf0*/  IMAD.MOV.U32 R19, RZ, RZ, -0x1 ;  /* 0xffffffffff137424 */ /* 0x000fe200078e00ff */
[----:B------:R-:W-:Y:S01]  /*5d00*/  ISETP.LT.U32.AND P1, PT, R8, 0x5, P1 ;  /* 0x000000050800780c */ /* 0x000fe20000f21070 */
[----:B------:R-:W-:Y:S01]  /*5d10*/  IMAD.MOV.U32 R18, RZ, RZ, -0x1 ;  /* 0xffffffffff127424 */ /* 0x000fe200078e00ff */
[----:B------:R-:W-:Y:S01]  /*5d20*/  PLOP3.LUT P3, PT, PT, PT, UP0, 0x80, 0x0 ;  /* 0x000000000000781c */ /* 0x000fe20003f6f008 */
[----:B------:R-:W0:Y:S01]  /*5d30*/  @P4 S2R R5, SR_CgaCtaId ;  /* 0x0000000000054919 */ /* 0x000e220000008800 */
[----:B------:R-:W-:-:S04]  /*5d40*/  @P4 MOV R4, 0x400 ;  /* 0x0000040000044802 */ /* 0x000fc80000000f00 */
[----:B0-----:R-:W-:Y:S01]  /*5d50*/  @P4 LEA R6, R5, R4, 0x18 ;  /* 0x0000000405064211 */ /* 0x001fe200078ec0ff */
[----:B------:R-:W-:Y:S01]  /*5d60*/  IMAD.WIDE.U32 R4, R7, -0x33333333, RZ ;  /* 0xcccccccd07047825 */ /* 0x000fe200078e00ff */
[----:B------:R-:W-:Y:S02]  /*5d70*/  SEL R4, RZ, 0x1, !P1 ;  /* 0x00000001ff047807 */ /* 0x000fe40004800000 */
[----:B------:R0:W-:Y:S02]  /*5d80*/  @P4 SYNCS.ARRIVE.TRANS64.A1T0 RZ, [R6+URZ+0x88], RZ ;  /* 0x000088ff06ff49a7 */ /* 0x0001e4000810003f */
[----:B------:R-:W-:Y:S02]  /*5d90*/  LOP3.LUT R3, R3, R4, RZ, 0x3c, !PT ;  /* 0x0000000403037212 */ /* 0x000fe400078e3cff */
[----:B------:R-:W-:Y:S02]  /*5da0*/  PRMT R4, RZ, 0x7610, R4 ;  /* 0x00007610ff047816 */ /* 0x000fe40000000004 */
[----:B0-----:R-:W-:-:S04]  /*5db0*/  SHF.R.U32.HI R6, RZ, 0x2, R5 ;  /* 0x00000002ff067819 */ /* 0x001fc80000011605 */
[----:B------:R-:W-:Y:S01]  /*5dc0*/  @P3 LOP3.LUT R3, R3, 0x1, R6, 0x78, !PT ;  /* 0x0000000103033812 */ /* 0x000fe200078e7806 */
[----:B------:R-:W-:Y:S01]  /*5dd0*/  IMAD R8, R6, -0x5, R7 ;  /* 0xfffffffb06087824 */ /* 0x000fe200078e0207 */
[----:B--2---:R-:W-:-:S04]  /*5de0*/  IADD3 R16, P4, R16, R20, RZ ;  /* 0x0000001410107210 */ /* 0x004fc80007f9e0ff */
[----:B------:R-:W-:Y:S01]  /*5df0*/  ISETP.GE.U32.AND P1, PT, R16, UR4, PT ;  /* 0x0000000410007c0c */ /* 0x000fe2000bf26070 */
[----:B------:R-:W-:-:S05]  /*5e00*/  IMAD.X R17, R17, 0x1, R0, P4 ;  /* 0x0000000111117824 */ /* 0x000fca00020e0600 */
[----:B------:R-:W-:-:S13]  /*5e10*/  ISETP.GE.U32.AND.EX P1, PT, R17, UR5, PT, P1 ;  /* 0x0000000511007c0c */ /* 0x000fda000bf26110 */
[----:B------:R-:W-:Y:S05]  /*5e20*/  @P1 BRA `(.L_x_176) ;  /* 0x00000004004c1947 */ /* 0x000fea0003800000 */
[----:B------:R-:W0:Y:S01]  /*5e30*/  S2R R12, SR_CTAID.X ;  /* 0x00000000000c7919 */ /* 0x000e220000002500 */
[----:B------:R-:W-:Y:S01]  /*5e40*/  ULDC.64 UR4, c[0x0][0x628] ;  /* 0x00018a0000047ab9 */ /* 0x000fe20000000a00 */
[----:B------:R-:W1:Y:S01]  /*5e50*/  LDC R13, c[0x0][0x144] ;  /* 0x00005100ff0d7b82 */ /* 0x000e620000000800 */
[----:B------:R-:W-:Y:S01]  /*5e60*/  ISETP.NE.U32.AND P1, PT, RZ, UR4, PT ;  /* 0x00000004ff007c0c */ /* 0x000fe2000bf25070 */
[----:B------:R-:W2:Y:S01]  /*5e70*/  S2R R11, SR_CTAID.Y ;  /* 0x00000000000b7919 */ /* 0x000ea20000002600 */
[----:B------:R-:W-:Y:S01]  /*5e80*/  ULDC UR6, c[0x0][0x150] ;  /* 0x0000540000067ab9 */ /* 0x000fe20000000800 */
[----:B------:R-:W-:Y:S01]  /*5e90*/  ULDC UR7, c[0x0][0x630] ;  /* 0x00018c0000077ab9 */ /* 0x000fe20000000800 */
[----:B------:R-:W-:Y:S01]  /*5ea0*/  ISETP.NE.AND.EX P1, PT, RZ, UR5, PT, P1 ;  /* 0x00000005ff007c0c */ /* 0x000fe2000bf25310 */
[----:B------:R-:W-:Y:S01]  /*5eb0*/  IMAD.MOV.U32 R4, RZ, RZ, R16 ;  /* 0x000000ffff047224 */ /* 0x000fe200078e0010 */
[----:B0-----:R-:W-:-:S05]  /*5ec0*/  I2FP.F32.U32 R5, R12 ;  /* 0x0000000c00057245 */ /* 0x001fca0000201000 */
[----:B------:R-:W-:Y:S01]  /*5ed0*/  FMUL R14, R5, UR6 ;  /* 0x00000006050e7c20 */ /* 0x000fe20008400000 */
[----:B------:R-:W-:-:S05]  /*5ee0*/  IMAD.MOV.U32 R5, RZ, RZ, R17 ;  /* 0x000000ffff057224 */ /* 0x000fca00078e0011 */
[----:B--2---:R-:W-:Y:S05]  /*5ef0*/  @!P1 BRA `(.L_x_177) ;  /* 0x0000000000289947 */ /* 0x004fea0003800000 */
[----:B------:R-:W-:Y:S02]  /*5f00*/  ULDC UR6, c[0x0][0x634] ;  /* 0x00018d0000067ab9 */ /* 0x000fe40000000800 */
[----:B------:R-:W-:-:S05]  /*5f10*/  IADD3 R5, P1, R16, UR6, RZ ;  /* 0x0000000610057c10 */ /* 0x000fca000ff3e0ff */
[----:B------:R-:W-:-:S04]  /*5f20*/  IMAD.X R15, RZ, RZ, R17, P1 ;  /* 0x000000ffff0f7224 */ /* 0x000fc800008e0611 */
[----:B------:R-:W-:-:S04]  /*5f30*/  IMAD.WIDE.U32 R6, R15, UR4, RZ ;  /* 0x000000040f067c25 */ /* 0x000fc8000f8e00ff */
[----:B------:R-:W-:-:S04]  /*5f40*/  IMAD.WIDE.U32 R6, P1, R5, UR5, R6 ;  /* 0x0000000505067c25 */ /* 0x000fc8000f820006 */
[----:B------:R-:W-:-:S04]  /*5f50*/  IMAD.WIDE.U32 R4, R5, UR4, RZ ;  /* 0x0000000405047c25 */ /* 0x000fc8000f8e00ff */
[----:B------:R-:W-:Y:S01]  /*5f60*/  IMAD.MOV.U32 R4, RZ, RZ, R7 ;  /* 0x000000ffff047224 */ /* 0x000fe200078e0007 */
[----:B------:R-:W-:Y:S01]  /*5f70*/  IADD3 RZ, P3, R5, R6, RZ ;  /* 0x0000000605ff7210 */ /* 0x000fe20007f7e0ff */
[----:B------:R-:W-:-:S04]  /*5f80*/  IMAD.X R5, RZ, RZ, RZ, P1 ;  /* 0x000000ffff057224 */ /* 0x000fc800008e06ff */
[----:B------:R-:W-:-:S08]  /*5f90*/  IMAD.WIDE.U32.X R4, R15, UR5, R4, P3 ;  /* 0x000000050f047c25 */ /* 0x000fd000098e0404 */
.L_x_177:
[--C-:B------:R-:W-:Y:S01]  /*5fa0*/  SHF.R.U64 R18, R4, UR7, R5.reuse ;  /* 0x0000000704127c19 */ /* 0x100fe20008001205 */
[----:B------:R-:W0:Y:S01]  /*5fb0*/  F2I.U32.TRUNC.NTZ R14, R14 ;  /* 0x0000000e000e7305 */ /* 0x000e22000020f000 */
[----:B------:R-:W-:Y:S01]  /*5fc0*/  SHF.R.U32.HI R4, RZ, UR7, R5 ;  /* 0x00000007ff047c19 */ /* 0x000fe20008011605 */
[----:B------:R-:W-:Y:S01]  /*5fd0*/  ULDC.64 UR4, c[0x0][0x620] ;  /* 0x0001880000047ab9 */ /* 0x000fe20000000a00 */
[----:B------:R-:W-:Y:S01]  /*5fe0*/  IADD3 R7, P1, RZ, -R18, RZ ;  /* 0x80000012ff077210 */ /* 0x000fe20007f3e0ff */
[----:B------:R-:W-:Y:S01]  /*5ff0*/  ULDC.64 UR6, c[0x0][0x640] ;  /* 0x0001900000067ab9 */ /* 0x000fe20000000a00 */
[----:B------:R-:W2:Y:S03]  /*6000*/  LDC R20, c[0x0][0x148] ;  /* 0x00005200ff147b82 */ /* 0x000ea60000000800 */
[----:B------:R-:W-:Y:S01]  /*6010*/  IMAD.X R4, RZ, RZ, ~R4, P1 ;  /* 0x000000ffff047224 */ /* 0x000fe200008e0e04 */
[----:B------:R-:W-:-:S03]  /*6020*/  ISETP.NE.U32.AND P1, PT, RZ, UR6, PT ;  /* 0x00000006ff007c0c */ /* 0x000fc6000bf25070 */
[----:B------:R-:W-:Y:S01]  /*6030*/  IMAD R6, R4, UR4, RZ ;  /* 0x0000000404067c24 */ /* 0x000fe2000f8e02ff */
[----:B------:R-:W-:Y:S01]  /*6040*/  ISETP.NE.AND.EX P1, PT, RZ, UR7, PT, P1 ;  /* 0x00000007ff007c0c */ /* 0x000fe2000bf25310 */
[----:B------:R-:W-:Y:S01]  /*6050*/  IMAD.WIDE.U32 R4, R7, UR4, R16 ;  /* 0x0000000407047c25 */ /* 0x000fe2000f8e0010 */
[----:B------:R-:W-:-:S03]  /*6060*/  ULDC UR4, c[0x0][0x618] ;  /* 0x0001860000047ab9 */ /* 0x000fc60000000800 */
[----:B------:R-:W-:Y:S01]  /*6070*/  IMAD R7, R7, UR5, R6 ;  /* 0x0000000507077c24 */ /* 0x000fe2000f8e0206 */
[----:B------:R-:W-:Y:S01]  /*6080*/  ULDC UR5, c[0x0][0x154] ;  /* 0x0000550000057ab9 */ /* 0x000fe20000000800 */
[----:B0-----:R-:W-:Y:S02]  /*6090*/  IMAD.MOV R6, RZ, RZ, -R14 ;  /* 0x000000ffff067224 */ /* 0x001fe400078e0a0e */
[----:B------:R-:W-:Y:S02]  /*60a0*/  IMAD.IADD R5, R5, 0x1, R7 ;  /* 0x0000000105057824 */ /* 0x000fe400078e0207 */
[----:B-1----:R-:W-:Y:S01]  /*60b0*/  IMAD R12, R13, R6, R12 ;  /* 0x000000060d0c7224 */ /* 0x002fe200078e020c */
[----:B------:R-:W-:Y:S02]  /*60c0*/  I2FP.F32.U32 R6, R11 ;  /* 0x0000000b00067245 */ /* 0x000fe40000201000 */
[--C-:B------:R-:W-:Y:S02]  /*60d0*/  SHF.R.U64 R13, R4, UR4, R5.reuse ;  /* 0x00000004040d7c19 */ /* 0x100fe40008001205 */
[----:B------:R-:W-:Y:S01]  /*60e0*/  SHF.R.U32.HI R4, RZ, UR4, R5 ;  /* 0x00000004ff047c19 */ /* 0x000fe20008011605 */
[----:B------:R-:W-:Y:S01]  /*60f0*/  FMUL R6, R6, UR5 ;  /* 0x0000000506067c20 */ /* 0x000fe20008400000 */
[----:B------:R-:W-:-:S02]  /*6100*/  ULDC UR4, c[0x0][0x608] ;  /* 0x0001820000047ab9 */ /* 0x000fc40000000800 */
[--C-:B------:R-:W-:Y:S01]  /*6110*/  SHF.R.U64 R15, R13, UR4, R4.reuse ;  /* 0x000000040d0f7c19 */ /* 0x100fe20008001204 */
[----:B------:R0:W1:Y:S01]  /*6120*/  F2I.U32.TRUNC.NTZ R21, R6 ;  /* 0x0000000600157305 */ /* 0x000062000020f000 */
[----:B------:R-:W-:Y:S01]  /*6130*/  SHF.R.U32.HI R4, RZ, UR4, R4 ;  /* 0x00000004ff047c19 */ /* 0x000fe20008011604 */
[----:B------:R-:W-:-:S03]  /*6140*/  ULDC UR4, c[0x0][0x658] ;  /* 0x0001960000047ab9 */ /* 0x000fc60000000800 */
[--C-:B------:R-:W-:Y:S02]  /*6150*/  SHF.R.U64 R14, R15, UR4, R4.reuse ;  /* 0x000000040f0e7c19 */ /* 0x100fe40008001204 */
[----:B------:R-:W-:-:S03]  /*6160*/  SHF.R.U32.HI R19, RZ, UR4, R4 ;  /* 0x00000004ff137c19 */ /* 0x000fc60008011604 */
[----:B------:R-:W-:Y:S02]  /*6170*/  IMAD.MOV.U32 R4, RZ, RZ, R14 ;  /* 0x000000ffff047224 */ /* 0x000fe400078e000e */
[----:B------:R-:W-:Y:S01]  /*6180*/  IMAD.MOV.U32 R5, RZ, RZ, R19 ;  /* 0x000000ffff057224 */ /* 0x000fe200078e0013 */
[----:B0-----:R-:W-:Y:S06]  /*6190*/  @!P1 BRA `(.L_x_178) ;  /* 0x0000000000289947 */ /* 0x001fec0003800000 */
        /* <DEDUP_REMOVED lines=10> */
.L_x_178:
[----:B------:R-:W-:Y:S01]  /*6240*/  ISETP.NE.AND P1, PT, R2, 0x1, PT ;  /* 0x000000010200780c */ /* 0x000fe20003f25270 */
[----:B------:R-:W-:Y:S01]  /*6250*/  ULDC UR4, c[0x0][0x648] ;  /* 0x0001920000047ab9 */ /* 0x000fe20000000800 */
[----:B------:R-:W-:Y:S01]  /*6260*/  LOP3.LUT R15, R15, UR16, RZ, 0xc0, !PT ;  /* 0x000000100f0f7c12 */ /* 0x000fe2000f8ec0ff */
[----:B-1----:R-:W-:Y:S01]  /*6270*/  IMAD.MOV R21, RZ, RZ, -R21 ;  /* 0x000000ffff157224 */ /* 0x002fe200078e0a15 */
[----:B------:R-:W-:Y:S01]  /*6280*/  SHF.R.U64 R4, R4, UR4, R5 ;  /* 0x0000000404047c19 */ /* 0x000fe20008001205 */
[----:B------:R-:W-:Y:S01]  /*6290*/  ULDC UR4, c[0x0][0x638] ;  /* 0x00018e0000047ab9 */ /* 0x000fe20000000800 */
[----:B------:R-:W-:Y:S01]  /*62a0*/  LOP3.LUT R13, R13, UR15, RZ, 0xc0, !PT ;  /* 0x0000000f0d0d7c12 */ /* 0x000fe2000f8ec0ff */
[----:B------:R-:W-:Y:S02]  /*62b0*/  ULDC UR5, c[0x0][0x610] ;  /* 0x0001840000057ab9 */ /* 0x000fe40000000800 */
[----:B------:R-:W-:Y:S02]  /*62c0*/  IMAD.MOV R5, RZ, RZ, -R4 ;  /* 0x000000ffff057224 */ /* 0x000fe400078e0a04 */
[----:B------:R-:W-:-:S02]  /*62d0*/  IMAD R15, R4, UR17, R15 ;  /* 0x00000011040f7c24 */ /* 0x000fc4000f8e020f */
[----:B--2---:R-:W-:Y:S02]  /*62e0*/  @P1 IMAD R12, R20, R21, R11 ;  /* 0x00000015140c1224 */ /* 0x004fe400078e020b */
[----:B------:R-:W-:Y:S01]  /*62f0*/  IMAD R14, R5, UR4, R14 ;  /* 0x00000004050e7c24 */ /* 0x000fe2000f8e020e */
[----:B------:R-:W-:Y:S01]  /*6300*/  ULDC UR4, c[0x0][0x600] ;  /* 0x0001800000047ab9 */ /* 0x000fe20000000800 */
[----:B------:R-:W-:Y:S02]  /*6310*/  IMAD R12, R15, UR5, R12 ;  /* 0x000000050f0c7c24 */ /* 0x000fe4000f8e020c */
[----:B------:R-:W-:Y:S02]  /*6320*/  IMAD R5, R14, UR4, R13 ;  /* 0x000000040e057c24 */ /* 0x000fe4000f8e020d */
[----:B------:R-:W-:-:S03]  /*6330*/  IMAD.MOV.U32 R4, RZ, RZ, 0x1 ;  /* 0x00000001ff047424 */ /* 0x000fc600078e00ff */
[----:B------:R-:W-:Y:S02]  /*6340*/  SEL R19, R5, R12, !P1 ;  /* 0x0000000c05137207 */ /* 0x000fe40004800000 */
[----:B------:R-:W-:-:S07]  /*6350*/  SEL R22, R12, R5, !P1 ;  /* 0x000000050c167207 */ /* 0x000fce0004800000 */
.L_x_176:
[----:B------:R-:W-:Y:S05]  /*6360*/  BSYNC B1 ;  /* 0x0000000000017941 */ /* 0x000fea0003800000 */
.L_x_175:
[----:B------:R-:W-:-:S13]  /*6370*/  LOP3.LUT P1, RZ, R4, 0xff, RZ, 0xc0, !PT ;  /* 0x000000ff04ff7812 */ /* 0x000fda000782c0ff */
[----:B------:R-:W-:Y:S05]  /*6380*/  @P1 BRA `(.L_x_179) ;  /* 0xfffffff400401947 */ /* 0x000fea000383ffff */
[----:B------:R-:W-:Y:S05]  /*6390*/  BSYNC B0 ;  /* 0x0000000000007941 */ /* 0x000fea0003800000 */
.L_x_167:
[----:B------:R-:W-:-:S03]  /*63a0*/  UMOV UR4, 0xffffffff ;  /* 0xffffffff00047882 */ /* 0x000fc60000000000 */
[----:B------:R-:W-:Y:S05]  /*63b0*/  BRA.DIV UR4, `(.L_x_180) ;  /* 0x00000006046c7947 */ /* 0x000fea000b800000 */
[----:B------:R-:W-:-:S13]  /*63c0*/  ELECT P6, URZ, PT ;  /* 0x00000000003f782f */ /* 0x000fda00038c0000 */
.L_x_197:
[----:B------:R-:W-:Y:S04]  /*63d0*/  BSSY B0, `(.L_x_181) ;  /* 0x0000034000007945 */ /* 0x000fe80003800000 */
[----:B------:R-:W-:Y:S05]  /*63e0*/  @!P6 BRA `(.L_x_182) ;  /* 0x0000000000c8e947 */ /* 0x000fea0003800000 */
[----:B------:R-:W-:-:S04]  /*63f0*/  LOP3.LUT R23, R23, 0x2, RZ, 0xfc, !PT ;  /* 0x0000000217177812 */ /* 0x000fc800078efcff */
[----:B------:R-:W-:-:S13]  /*6400*/  ISETP.NE.AND P0, PT, R23, 0x3, PT ;  /* 0x000000031700780c */ /* 0x000fda0003f05270 */
[----:B------:R-:W-:Y:S05]  /*6410*/  @!P0 BRA `(.L_x_183) ;  /* 0x0000000000048947 */ /* 0x000fea0003800000 */
[----:B------:R-:W-:Y:S01]  /*6420*/  BPT.TRAP 0x1 ;  /* 0x000000040000795c */ /* 0x000fe20000300000 */
.L_x_183:
[----:B------:R-:W0:Y:S01]  /*6430*/  S2R R5, SR_CgaCtaId ;  /* 0x0000000000057919 */ /* 0x000e220000008800 */
[----:B------:R-:W-:Y:S02]  /*6440*/  MOV R0, 0x400 ;  /* 0x0000040000007802 */ /* 0x000fe40000000f00 */
[----:B------:R-:W-:Y:S02]  /*6450*/  SHF.L.U32 R2, R3, 0x1f, RZ ;  /* 0x0000001f03027819 */ /* 0x000fe400000006ff */
[----:B0-----:R-:W-:-:S05]  /*6460*/  LEA R5, R5, R0, 0x18 ;  /* 0x0000000005057211 */ /* 0x001fca00078ec0ff */
[----:B------:R-:W-:-:S04]  /*6470*/  VIADD R5, R5, 0x28 ;  /* 0x0000002805057836 */ /* 0x000fc80000000000 */
[C---:B------:R-:W-:Y:S02]  /*6480*/  IMAD R7, R8.reuse, 0x8, R5 ;  /* 0x0000000808077824 */ /* 0x040fe400078e0205 */
[----:B------:R-:W-:Y:S02]  /*6490*/  VIADD R8, R8, 0x1 ;  /* 0x0000000108087836 */ /* 0x000fe40000000000 */
[----:B------:R-:W0:Y:S03]  /*64a0*/  SYNCS.PHASECHK.TRANS64.TRYWAIT P0, [R7+URZ], R2 ;  /* 0x00000002070075a7 */ /* 0x000e26000800017f */
[----:B------:R-:W-:-:S04]  /*64b0*/  ISETP.NE.AND P1, PT, R8, 0x5, PT ;  /* 0x000000050800780c */ /* 0x000fc80003f25270 */
[----:B------:R-:W-:Y:S02]  /*64c0*/  SEL R0, RZ, 0x1, P1 ;  /* 0x00000001ff007807 */ /* 0x000fe40000800000 */
[----:B------:R-:W-:Y:S02]  /*64d0*/  SEL R8, R8, RZ, P1 ;  /* 0x000000ff08087207 */ /* 0x000fe40000800000 */
[----:B------:R-:W-:-:S03]  /*64e0*/  LOP3.LUT R9, R3, R0, RZ, 0x3c, !PT ;  /* 0x0000000003097212 */ /* 0x000fc600078e3cff */
[----:B------:R-:W-:Y:S01]  /*64f0*/  IMAD R6, R8, 0x8, R5 ;  /* 0x0000000808067824 */ /* 0x000fe200078e0205 */
[----:B------:R-:W-:Y:S01]  /*6500*/  SHF.L.U32 R3, R9, 0x1f, RZ ;  /* 0x0000001f09037819 */ /* 0x000fe200000006ff */
[----:B0-----:R-:W-:Y:S06]  /*6510*/  @!P0 BRA `(.L_x_184) ;  /* 0x0000000400348947 */ /* 0x001fec0003800000 */
.L_x_198:
[----:B------:R-:W1:Y:S01]  /*6520*/  SYNCS.PHASECHK.TRANS64.TRYWAIT P0, [R6+URZ], R3 ;  /* 0x00000003060075a7 */ /* 0x000e62000800017f */
[----:B------:R-:W-:-:S05]  /*6530*/  VIADD R0, R8, 0x1 ;  /* 0x0000000108007836 */ /* 0x000fca0000000000 */
[----:B------:R-:W-:-:S04]  /*6540*/  ISETP.NE.AND P1, PT, R0, 0x5, PT ;  /* 0x000000050000780c */ /* 0x000fc80003f25270 */
[----:B0-----:R-:W-:Y:S02]  /*6550*/  SEL R2, RZ, 0x1, P1 ;  /* 0x00000001ff027807 */ /* 0x001fe40000800000 */
[----:B------:R-:W-:Y:S02]  /*6560*/  SEL R0, R0, RZ, P1 ;  /* 0x000000ff00007207 */ /* 0x000fe40000800000 */
[----:B------:R-:W-:-:S03]  /*6570*/  LOP3.LUT R9, R9, R2, RZ, 0x3c, !PT ;  /* 0x0000000209097212 */ /* 0x000fc600078e3cff */
[----:B------:R-:W-:Y:S01]  /*6580*/  IMAD R7, R0, 0x8, R5 ;  /* 0x0000000800077824 */ /* 0x000fe200078e0205 */
[----:B------:R-:W-:Y:S01]  /*6590*/  SHF.L.U32 R4, R9, 0x1f, RZ ;  /* 0x0000001f09047819 */ /* 0x000fe200000006ff */
[----:B-1----:R-:W-:Y:S06]  /*65a0*/  @!P0 BRA `(.L_x_185) ;  /* 0x0000000400248947 */ /* 0x002fec0003800000 */
.L_x_199:
[----:B------:R-:W1:Y:S01]  /*65b0*/  SYNCS.PHASECHK.TRANS64.TRYWAIT P0, [R7+URZ], R4 ;  /* 0x00000004070075a7 */ /* 0x000e62000800017f */
[----:B------:R-:W-:-:S05]  /*65c0*/  VIADD R0, R0, 0x1 ;  /* 0x0000000100007836 */ /* 0x000fca0000000000 */
[----:B------:R-:W-:-:S04]  /*65d0*/  ISETP.NE.AND P1, PT, R0, 0x5, PT ;  /* 0x000000050000780c */ /* 0x000fc80003f25270 */
[----:B------:R-:W-:Y:S02]  /*65e0*/  SEL R2, RZ, 0x1, P1 ;  /* 0x00000001ff027807 */ /* 0x000fe40000800000 */
[----:B------:R-:W-:Y:S02]  /*65f0*/  SEL R0, R0, RZ, P1 ;  /* 0x000000ff00007207 */ /* 0x000fe40000800000 */
[----:B------:R-:W-:-:S03]  /*6600*/  LOP3.LUT R9, R9, R2, RZ, 0x3c, !PT ;  /* 0x0000000209097212 */ /* 0x000fc600078e3cff */
[----:B0-----:R-:W-:Y:S01]  /*6610*/  IMAD R6, R0, 0x8, R5 ;  /* 0x0000000800067824 */ /* 0x001fe200078e0205 */
[----:B------:R-:W-:Y:S01]  /*6620*/  SHF.L.U32 R3, R9, 0x1f, RZ ;  /* 0x0000001f09037819 */ /* 0x000fe200000006ff */
[----:B-1----:R-:W-:Y:S06]  /*6630*/  @!P0 BRA `(.L_x_186) ;  /* 0x0000000400148947 */ /* 0x002fec0003800000 */
.L_x_200:
[----:B------:R-:W1:Y:S01]  /*6640*/  SYNCS.PHASECHK.TRANS64.TRYWAIT P0, [R6+URZ], R3 ;  /* 0x00000003060075a7 */ /* 0x000e62000800017f */
[----:B------:R-:W-:-:S05]  /*6650*/  VIADD R0, R0, 0x1 ;  /* 0x0000000100007836 */ /* 0x000fca0000000000 */
[----:B------:R-:W-:-:S04]  /*6660*/  ISETP.NE.AND P1, PT, R0, 0x5, PT ;  /* 0x000000050000780c */ /* 0x000fc80003f25270 */
[----:B------:R-:W-:Y:S02]  /*6670*/  SEL R2, RZ, 0x1, P1 ;  /* 0x00000001ff027807 */ /* 0x000fe40000800000 */
[----:B------:R-:W-:Y:S02]  /*6680*/  SEL R0, R0, RZ, P1 ;  /* 0x000000ff00007207 */ /* 0x000fe40000800000 */
[----:B------:R-:W-:Y:S01]  /*6690*/  LOP3.LUT R2, R9, R2, RZ, 0x3c, !PT ;  /* 0x0000000209027212 */ /* 0x000fe200078e3cff */
[----:B-1----:R-:W-:Y:S06]  /*66a0*/  @!P0 BRA `(.L_x_187) ;  /* 0x00000004000c8947 */ /* 0x002fec0003800000 */
.L_x_201:
[----:B------:R-:W-:Y:S01]  /*66b0*/  IMAD R5, R0, 0x8, R5 ;  /* 0x0000000800057824 */ /* 0x000fe200078e0205 */
[----:B------:R-:W-:-:S07]  /*66c0*/  SHF.L.U32 R0, R2, 0x1f, RZ ;  /* 0x0000001f02007819 */ /* 0x000fce00000006ff */
.L_x_188:
[----:B--2---:R2:W3:Y:S02]  /*66d0*/  SYNCS.PHASECHK.TRANS64.TRYWAIT P0, [R5+URZ], R0 ;  /* 0x00000000050075a7 */ /* 0x0044e4000800017f */
[----:B---3--:R-:W-:Y:S05]  /*66e0*/  @!P0 NANOSLEEP.SYNCS 0x989680 ;  /* 0x009896800000895d */ /* 0x008fea0003900000 */
[----:B------:R-:W3:Y:S02]  /*66f0*/  @!P0 SYNCS.PHASECHK.TRANS64 P0, [R5+URZ], R0 ;  /* 0x00000000050085a7 */ /* 0x000ee4000800007f */
[----:B---3--:R-:W-:Y:S05]  /*6700*/  @!P0 BRA `(.L_x_188) ;  /* 0xfffffffc00f08947 */ /* 0x008fea000383ffff */
.L_x_182:
[----:B------:R-:W-:Y:S05]  /*6710*/  BSYNC B0 ;  /* 0x0000000000007941 */ /* 0x000fea0003800000 */
.L_x_181:
[----:B------:R-:W-:Y:S05]  /*6720*/  EXIT ;  /* 0x000000000000794d */ /* 0x000fea0003800000 */
.L_x_15:
[----:B-1----:R-:W-:-:S04]  /*6730*/  IMAD.U32 R3, RZ, RZ, UR43 ;  /* 0x0000002bff037e24 */ /* 0x002fc8000f8e00ff */
[----:B------:R1:W2:Y:S03]  /*6740*/  SYNCS.PHASECHK.TRANS64.TRYWAIT P0, [R3+URZ+-0x8], R0 ;  /* 0xfffff800030075a7 */ /* 0x0002a6000800017f */
[----:B--2---:R-:W-:Y:S05]  /*6750*/  @!P0 NANOSLEEP.SYNCS 0x989680 ;  /* 0x009896800000895d */ /* 0x004fea0003900000 */
[----:B------:R-:W2:Y:S02]  /*6760*/  @!P0 SYNCS.PHASECHK.TRANS64 P0, [R3+URZ+-0x8], R0 ;  /* 0xfffff800030085a7 */ /* 0x000ea4000800007f */
[----:B--2---:R-:W-:Y:S05]  /*6770*/  @!P0 BRA `(.L_x_15) ;  /* 0xfffffffc00ec8947 */ /* 0x004fea000383ffff */
[----:B------:R-:W-:Y:S05]  /*6780*/  BRA `(.L_x_189) ;  /* 0xffffffac00807947 */ /* 0x000fea000383ffff */
.L_x_20:
[----:B--2---:R2:W3:Y:S02]  /*6790*/  SYNCS.PHASECHK.TRANS64.TRYWAIT P1, [R3+URZ], R0 ;  /* 0x00000000030075a7 */ /* 0x0044e4000802017f */
[----:B---3--:R-:W-:Y:S05]  /*67a0*/  @!P1 NANOSLEEP.SYNCS 0x989680 ;  /* 0x009896800000995d */ /* 0x008fea0003900000 */
[----:B------:R-:W3:Y:S02]  /*67b0*/  @!P1 SYNCS.PHASECHK.TRANS64 P1, [R3+URZ], R0 ;  /* 0x00000000030095a7 */ /* 0x000ee4000802007f */
[----:B---3--:R-:W-:Y:S05]  /*67c0*/  @!P1 BRA `(.L_x_20) ;  /* 0xfffffffc00f09947 */ /* 0x008fea000383ffff */
[----:B------:R-:W-:Y:S05]  /*67d0*/  BRA `(.L_x_19) ;  /* 0xffffffac00f07947 */ /* 0x000fea000383ffff */
.L_x_25:
[----:B--2---:R-:W-:-:S04]  /*67e0*/  IMAD.U32 R4, RZ, RZ, UR4 ;  /* 0x00000004ff047e24 */ /* 0x004fc8000f8e00ff */
[----:B------:R2:W3:Y:S03]  /*67f0*/  SYNCS.PHASECHK.TRANS64.TRYWAIT P1, [R4+URZ], R3 ;  /* 0x00000003040075a7 */ /* 0x0004e6000802017f */
[----:B---3--:R-:W-:Y:S05]  /*6800*/  @!P1 NANOSLEEP.SYNCS 0x989680 ;  /* 0x009896800000995d */ /* 0x008fea0003900000 */
[----:B------:R-:W3:Y:S02]  /*6810*/  @!P1 SYNCS.PHASECHK.TRANS64 P1, [R4+URZ], R3 ;  /* 0x00000003040095a7 */ /* 0x000ee4000802007f */
[----:B---3--:R-:W-:Y:S05]  /*6820*/  @!P1 BRA `(.L_x_25) ;  /* 0xfffffffc00ec9947 */ /* 0x008fea000383ffff */
[----:B------:R-:W-:Y:S05]  /*6830*/  BRA `(.L_x_24) ;  /* 0xffffffb0004c7947 */ /* 0x000fea000383ffff */
.L_x_31:
[----:B0-----:R-:W-:-:S04]  /*6840*/  IMAD.U32 R3, RZ, RZ, UR43 ;  /* 0x0000002bff037e24 */ /* 0x001fc8000f8e00ff */
[----:B------:R0:W1:Y:S03]  /*6850*/  SYNCS.PHASECHK.TRANS64.TRYWAIT P0, [R3+URZ+0x8], R0 ;  /* 0x00000800030075a7 */ /* 0x000066000800017f */
[----:B-1----:R-:W-:Y:S05]  /*6860*/  @!P0 NANOSLEEP.SYNCS 0x989680 ;  /* 0x009896800000895d */ /* 0x002fea0003900000 */
[----:B------:R-:W1:Y:S02]  /*6870*/  @!P0 SYNCS.PHASECHK.TRANS64 P0, [R3+URZ+0x8], R0 ;  /* 0x00000800030085a7 */ /* 0x000e64000800007f */
[----:B-1----:R-:W-:Y:S05]  /*6880*/  @!P0 BRA `(.L_x_31) ;  /* 0xfffffffc00ec8947 */ /* 0x002fea000383ffff */
[----:B------:R-:W-:Y:S05]  /*6890*/  BRA `(.L_x_190) ;  /* 0xffffffb400247947 */ /* 0x000fea000383ffff */
.L_x_168:
[----:B------:R-:W-:Y:S01]  /*68a0*/  BSSY B1, `(.L_x_191) ;  /* 0x0000006000017945 */ /* 0x000fe20003800000 */
[----:B------:R-:W-:-:S07]  /*68b0*/  IMAD.MOV.U32 R15, RZ, RZ, -0x1 ;  /* 0xffffffffff0f7424 */ /* 0x000fce00078e00ff */
[----:B-----5:R-:W-:Y:S05]  /*68c0*/  WARPSYNC.COLLECTIVE R15, `(.L_x_192) ;  /* 0x000000000f0c7348 */ /* 0x020fea0003c00000 */
[----:B------:R-:W-:Y:S02]  /*68d0*/  ELECT P6, UR62, PT ;  /* 0x00000000003e782f */ /* 0x000fe400038c0000 */
[----:B------:R-:W-:Y:S01]  /*68e0*/  MOV R14, UR62 ;  /* 0x0000003e000e7c02 */ /* 0x000fe20008000f00 */
[----:B-----5:R-:W-:Y:S10]  /*68f0*/  ENDCOLLECTIVE ;  /* 0x000000000000791b */ /* 0x020ff40003800000 */
.L_x_192:
[----:B------:R-:W-:Y:S05]  /*6900*/  BSYNC B1 ;  /* 0x0000000000017941 */ /* 0x000fea0003800000 */
.L_x_191:
[----:B------:R-:W-:Y:S05]  /*6910*/  BRA `(.L_x_193) ;  /* 0xffffffec00e87947 */ /* 0x000fea000383ffff */
.L_x_171:
[----:B-1----:R1:W2:Y:S02]  /*6920*/  SYNCS.PHASECHK.TRANS64.TRYWAIT P1, [R11+URZ+0x28], R6 ;  /* 0x000028060b0075a7 */ /* 0x0022a4000802017f */
[----:B--2---:R-:W-:Y:S05]  /*6930*/  @!P1 NANOSLEEP.SYNCS 0x989680 ;  /* 0x009896800000995d */ /* 0x004fea0003900000 */
[----:B------:R-:W2:Y:S02]  /*6940*/  @!P1 SYNCS.PHASECHK.TRANS64 P1, [R11+URZ+0x28], R6 ;  /* 0x000028060b0095a7 */ /* 0x000ea4000802007f */
[----:B--2---:R-:W-:Y:S05]  /*6950*/  @!P1 BRA `(.L_x_171) ;  /* 0xfffffffc00f09947 */ /* 0x004fea000383ffff */
[----:B------:R-:W-:Y:S05]  /*6960*/  BRA `(.L_x_194) ;  /* 0xfffffff0001c7947 */ /* 0x000fea000383ffff */
.L_x_180:
[----:B------:R-:W-:Y:S01]  /*6970*/  BSSY B0, `(.L_x_195) ;  /* 0x0000006000007945 */ /* 0x000fe20003800000 */
[----:B------:R-:W-:-:S07]  /*6980*/  IMAD.MOV.U32 R15, RZ, RZ, -0x1 ;  /* 0xffffffffff0f7424 */ /* 0x000fce00078e00ff */
[----:B-----5:R-:W-:Y:S05]  /*6990*/  WARPSYNC.COLLECTIVE R15, `(.L_x_196) ;  /* 0x000000000f0c7348 */ /* 0x020fea0003c00000 */
[----:B------:R-:W-:Y:S02]  /*69a0*/  ELECT P6, UR62, PT ;  /* 0x00000000003e782f */ /* 0x000fe400038c0000 */
[----:B------:R-:W-:Y:S01]  /*69b0*/  MOV R14, UR62 ;  /* 0x0000003e000e7c02 */ /* 0x000fe20008000f00 */
[----:B-----5:R-:W-:Y:S10]  /*69c0*/  ENDCOLLECTIVE ;  /* 0x000000000000791b */ /* 0x020ff40003800000 */
.L_x_196:
[----:B------:R-:W-:Y:S05]  /*69d0*/  BSYNC B0 ;  /* 0x0000000000007941 */ /* 0x000fea0003800000 */
.L_x_195:
[----:B------:R-:W-:Y:S05]  /*69e0*/  BRA `(.L_x_197) ;  /* 0xfffffff800787947 */ /* 0x000fea000383ffff */
.L_x_184:
[----:B0-----:R0:W1:Y:S02]  /*69f0*/  SYNCS.PHASECHK.TRANS64.TRYWAIT P0, [R7+URZ], R2 ;  /* 0x00000002070075a7 */ /* 0x001064000800017f */
[----:B-1----:R-:W-:Y:S05]  /*6a00*/  @!P0 NANOSLEEP.SYNCS 0x989680 ;  /* 0x009896800000895d */ /* 0x002fea0003900000 */
[----:B------:R-:W1:Y:S02]  /*6a10*/  @!P0 SYNCS.PHASECHK.TRANS64 P0, [R7+URZ], R2 ;  /* 0x00000002070085a7 */ /* 0x000e64000800007f */
[----:B-1----:R-:W-:Y:S05]  /*6a20*/  @!P0 BRA `(.L_x_184) ;  /* 0xfffffffc00f08947 */ /* 0x002fea000383ffff */
[----:B------:R-:W-:Y:S05]  /*6a30*/  BRA `(.L_x_198) ;  /* 0xfffffff800b87947 */ /* 0x000fea000383ffff */
.L_x_185:
[----:B0-----:R0:W1:Y:S02]  /*6a40*/  SYNCS.PHASECHK.TRANS64.TRYWAIT P0, [R6+URZ], R3 ;  /* 0x00000003060075a7 */ /* 0x001064000800017f */
[----:B-1----:R-:W-:Y:S05]  /*6a50*/  @!P0 NANOSLEEP.SYNCS 0x989680 ;  /* 0x009896800000895d */ /* 0x002fea0003900000 */
[----:B------:R-:W1:Y:S02]  /*6a60*/  @!P0 SYNCS.PHASECHK.TRANS64 P0, [R6+URZ], R3 ;  /* 0x00000003060085a7 */ /* 0x000e64000800007f */
[----:B-1----:R-:W-:Y:S05]  /*6a70*/  @!P0 BRA `(.L_x_185) ;  /* 0xfffffffc00f08947 */ /* 0x002fea000383ffff */
[----:B------:R-:W-:Y:S05]  /*6a80*/  BRA `(.L_x_199) ;  /* 0xfffffff800c87947 */ /* 0x000fea000383ffff */
.L_x_186:
[----:B0-----:R0:W1:Y:S02]  /*6a90*/  SYNCS.PHASECHK.TRANS64.TRYWAIT P0, [R7+URZ], R4 ;  /* 0x00000004070075a7 */ /* 0x001064000800017f */
[----:B-1----:R-:W-:Y:S05]  /*6aa0*/  @!P0 NANOSLEEP.SYNCS 0x989680 ;  /* 0x009896800000895d */ /* 0x002fea0003900000 */
[----:B------:R-:W1:Y:S02]  /*6ab0*/  @!P0 SYNCS.PHASECHK.TRANS64 P0, [R7+URZ], R4 ;  /* 0x00000004070085a7 */ /* 0x000e64000800007f */
[----:B-1----:R-:W-:Y:S05]  /*6ac0*/  @!P0 BRA `(.L_x_186) ;  /* 0xfffffffc00f08947 */ /* 0x002fea000383ffff */
[----:B------:R-:W-:Y:S05]  /*6ad0*/  BRA `(.L_x_200) ;  /* 0xfffffff800d87947 */ /* 0x000fea000383ffff */
.L_x_187:
[----:B-1----:R1:W2:Y:S02]  /*6ae0*/  SYNCS.PHASECHK.TRANS64.TRYWAIT P0, [R6+URZ], R3 ;  /* 0x00000003060075a7 */ /* 0x0022a4000800017f */
[----:B--2---:R-:W-:Y:S05]  /*6af0*/  @!P0 NANOSLEEP.SYNCS 0x989680 ;  /* 0x009896800000895d */ /* 0x004fea0003900000 */
[----:B------:R-:W2:Y:S02]  /*6b00*/  @!P0 SYNCS.PHASECHK.TRANS64 P0, [R6+URZ], R3 ;  /* 0x00000003060085a7 */ /* 0x000ea4000800007f */
[----:B--2---:R-:W-:Y:S05]  /*6b10*/  @!P0 BRA `(.L_x_187) ;  /* 0xfffffffc00f08947 */ /* 0x004fea000383ffff */
[----:B------:R-:W-:Y:S05]  /*6b20*/  BRA `(.L_x_201) ;  /* 0xfffffff800e07947 */ /* 0x000fea000383ffff */
.L_x_202:
[----:B------:R-:W-:-:S00]  /*6b30*/  BRA `(.L_x_202) ;  /* 0xfffffffc00fc7947 */ /* 0x000fc0000383ffff */
[----:B------:R-:W-:-:S00]  /*6b40*/  NOP ;  /* 0x0000000000007918 */ /* 0x000fc00000000000 */
        /* <DEDUP_REMOVED lines=11> */
.L_x_203:


//--------------------- .nv.global.init           --------------------------
	.section	.nv.global.init,"aw",@progbits
.nv.global.init:
	.type		$str$22,@object
	.size		$str$22,($str$23 - $str$22)
$str$22:
        /*0000*/ 	.byte	0x6b, 0x5f, 0x74, 0x69, 0x6c, 0x65, 0x5f, 0x63, 0x6f, 0x75, 0x6e, 0x74, 0x20, 0x3e, 0x3d, 0x20
        /*0010*/ 	.byte	0x31, 0x00
	.type		$str$23,@object
	.size		$str$23,(__unnamed_1 - $str$23)
$str$23:
        /*0012*/ 	.byte	0x2f, 0x74, 0x6d, 0x70, 0x2f, 0x63, 0x75, 0x74, 0x6c, 0x61, 0x73, 0x73, 0x5f, 0x73, 0x77, 0x65
        /*0022*/ 	.byte	0x65, 0x70, 0x5f, 0x73, 0x72, 0x63, 0x2f, 0x69, 0x6e, 0x63, 0x6c, 0x75, 0x64, 0x65, 0x2f, 0x63
        /*0032*/ 	.byte	0x75, 0x74, 0x6c, 0x61, 0x73, 0x73, 0x2f, 0x67, 0x65, 0x6d, 0x6d, 0x2f, 0x63, 0x6f, 0x6c, 0x6c
        /*0042*/ 	.byte	0x65, 0x63, 0x74, 0x69, 0x76, 0x65, 0x2f, 0x73, 0x6d, 0x39, 0x30, 0x5f, 0x6d, 0x6d, 0x61, 0x5f
        /*0052*/ 	.byte	0x74, 0x6d, 0x61, 0x5f, 0x67, 0x6d, 0x6d, 0x61, 0x5f, 0x73, 0x73, 0x5f, 0x77, 0x61, 0x72, 0x70
        /*0062*/ 	.byte	0x73, 0x70, 0x65, 0x63, 0x69, 0x61, 0x6c, 0x69, 0x7a, 0x65, 0x64, 0x2e, 0x68, 0x70, 0x70, 0x00
	.type		__unnamed_1,@object
	.size		__unnamed_1,(.L_0 - __unnamed_1)
__unnamed_1:
        /*0072*/ 	.byte	0x76, 0x6f, 0x69, 0x64, 0x20, 0x63, 0x75, 0x74, 0x6c, 0x61, 0x73, 0x73, 0x3a, 0x3a, 0x67, 0x65
        /* <DEDUP_REMOVED lines=171> */
        /*0b32*/ 	.byte	0x3a, 0x69, 0x64, 0x65, 0x6e, 0x74, 0x69, 0x74, 0x79, 0x5d, 0x00
.L_0:


//--------------------- .nv.shared._ZN7cutlass13device_kernelINS_4gemm6kernel13GemmUniversalIN4cute5tupleIJiiiiEEENS1_10collective13CollectiveMmaINS1_34MainloopSm90TmaGmmaWarpSpecializedILi5ENS5_IJNS4_1CILi1EEESB_SB_EEENS1_32KernelTmaWarpSpecializedPingpongEEENS5_IJNSA_ILi64EEENSA_ILi128EEENSA_ILi32EEEEEEaNS5_IJlSB_lEEEaSJ_NS4_8TiledMMAINS4_8MMA_AtomIJNS4_4SM904GMMA27MMA_64x128x32_S32S8S8_SS_TNEEEENS4_6LayoutISC_NS5_IJNSA_ILi0EEESR_SR_EEEEENS5_IJNS4_10UnderscoreESU_SU_EEEEENS4_13SM90_TMA_LOADENS4_14ComposedLayoutINS4_7SwizzleILi1ELi4ELi3EEENS4_18smem_ptr_flag_bitsILi8EEENSQ_INS5_IJNSA_ILi8EEESH_EEENS5_IJSH_SB_EEEEEEEvNS4_8identityESX_S17_vS18_EENS_8epilogue10collective6detail29Sm90TmaWarpSpecializedAdapterINS1B_15DefaultEpilogueIaSJ_SJ_NS1A_6thread17LinearCombinationIaLi1EiiLNS1F_9ScaleType4KindE0ELNS_15FloatRoundStyleE2EaEENS1_15EpilogueDefaultEEEEEvvEEEEvNT_6ParamsE --------------------------
	.section	.nv.shared._ZN7cutlass13device_kernelINS_4gemm6kernel13GemmUniversalIN4cute5tupleIJiiiiEEENS1_10collective13CollectiveMmaINS1_34MainloopSm90TmaGmmaWarpSpecializedILi5ENS5_IJNS4_1CILi1EEESB_SB_EEENS1_32KernelTmaWarpSpecializedPingpongEEENS5_IJNSA_ILi64EEENSA_ILi128EEENSA_ILi32EEEEEEaNS5_IJlSB_lEEEaSJ_NS4_8TiledMMAINS4_8MMA_AtomIJNS4_4SM904GMMA27MMA_64x128x32_S32S8S8_SS_TNEEEENS4_6LayoutISC_NS5_IJNSA_ILi0EEESR_SR_EEEEENS5_IJNS4_10UnderscoreESU_SU_EEEEENS4_13SM90_TMA_LOADENS4_14ComposedLayoutINS4_7SwizzleILi1ELi4ELi3EEENS4_18smem_ptr_flag_bitsILi8EEENSQ_INS5_IJNSA_ILi8EEESH_EEENS5_IJSH_SB_EEEEEEEvNS4_8identityESX_S17_vS18_EENS_8epilogue10collective6detail29Sm90TmaWarpSpecializedAdapterINS1B_15DefaultEpilogueIaSJ_SJ_NS1A_6thread17LinearCombinationIaLi1EiiLNS1F_9ScaleType4KindE0ELNS_15FloatRoundStyleE2EaEENS1_15EpilogueDefaultEEEEEvvEEEEvNT_6ParamsE,"aw",@nobits
	.sectionflags	@""
	.align	16
	.zero		1024


//--------------------- .nv.shared.reserved.0     --------------------------
	.section	.nv.shared.reserved.0,"aw",@nobits
	.weak		__nv_reservedSMEM_offset_0_alias
	.size		__nv_reservedSMEM_offset_0_alias, 0, 0
	.other		__nv_reservedSMEM_offset_0_alias,@"STO_CUDA_RESERVED_SHARED STV_DEFAULT"
__nv_reservedSMEM_offset_0_alias:
	.zero		0


//--------------------- .nv.global                --------------------------
	.section	.nv.global,"aw",@nobits
.nv.global:
	.type		_ZN40_INTERNAL_d71375d6_4_k_cu_9d525d05_200784cute1_E,@object
	.size		_ZN40_INTERNAL_d71375d6_4_k_cu_9d525d05_200784cute1_E,(_ZN40_INTERNAL_d71375d6_4_k_cu_9d525d05_200784cuda3std3__45__cpo6cbeginE - _ZN40_INTERNAL_d71375d6_4_k_cu_9d525d05_200784cute1_E)
_ZN40_INTERNAL_d71375d6_4_k_cu_9d525d05_200784cute1_E:
	.zero		1
	.type		_ZN40_INTERNAL_d71375d6_4_k_cu_9d525d05_200784cuda3std3__45__cpo6cbeginE,@object
	.size		_ZN40_INTERNAL_d71375d6_4_k_cu_9d525d05_200784cuda3std3__45__cpo6cbeginE,(_ZN40_INTERNAL_d71375d6_4_k_cu_9d525d05_200784cuda3std3__48in_placeE - _ZN40_INTERNAL_d71375d6_4_k_cu_9d525d05_200784cuda3std3__45__cpo6cbeginE)
_ZN40_INTERNAL_d71375d6_4_k_cu_9d525d05_200784cuda3std3__45__cpo6cbeginE:
	.zero		1
	.type		_ZN40_INTERNAL_d71375d6_4_k_cu_9d525d05_200784cuda3std3__48in_placeE,@object
	.size		_ZN40_INTERNAL_d71375d6_4_k_cu_9d525d05_200784cuda3std3__48in_placeE,(_ZN40_INTERNAL_d71375d6_4_k_cu_9d525d05_200784cuda3std6ranges3__45__cpo9iter_moveE - _ZN40_INTERNAL_d71375d6_4_k_cu_9d525d05_200784cuda3std3__48in_placeE)
_ZN40_INTERNAL_d71375d6_4_k_cu_9d525d05_200784cuda3std3__48in_placeE:
	.zero		1
	.type		_ZN40_INTERNAL_d71375d6_4_k_cu_9d525d05_200784cuda3std6ranges3__45__cpo9iter_moveE,@object
	.size		_ZN40_INTERNAL_d71375d6_4_k_cu_9d525d05_200784cuda3std6ranges3__45__cpo9iter_moveE,(_ZN40_INTERNAL_d71375d6_4_k_cu_9d525d05_200784cuda3std3__45__cpo5beginE - _ZN40_INTERNAL_d71375d6_4_k_cu_9d525d05_200784cuda3std6ranges3__45__cpo9iter_moveE)
_ZN40_INTERNAL_d71375d6_4_k_cu_9d525d05_200784cuda3std6ranges3__45__cpo9iter_moveE:
	.zero		1
	.type		_ZN40_INTERNAL_d71375d6_4_k_cu_9d525d05_200784cuda3std3__45__cpo5beginE,@object
	.size		_ZN40_INTERNAL_d71375d6_4_k_cu_9d525d05_200784cuda3std3__45__cpo5beginE,(_ZN40_INTERNAL_d71375d6_4_k_cu_9d525d05_200784cuda3std3__442_GLOBAL__N__d71375d6_4_k_cu_9d525d05_200786ignoreE - _ZN40_INTERNAL_d71375d6_4_k_cu_9d525d05_200784cuda3std3__45__cpo5beginE)
_ZN40_INTERNAL_d71375d6_4_k_cu_9d525d05_200784cuda3std3__45__cpo5beginE:
	.zero		1
	.type		_ZN40_INTERNAL_d71375d6_4_k_cu_9d525d05_200784cuda3std3__442_GLOBAL__N__d71375d6_4_k_cu_9d525d05_200786ignoreE,@object
	.size		_ZN40_INTERNAL_d71375d6_4_k_cu_9d525d05_200784cuda3std3__442_GLOBAL__N__d71375d6_4_k_cu_9d525d05_200786ignoreE,(_ZN40_INTERNAL_d71375d6_4_k_cu_9d525d05_200784cute7productE - _ZN40_INTERNAL_d71375d6_4_k_cu_9d525d05_200784cuda3std3__442_GLOBAL__N__d71375d6_4_k_cu_9d525d05_200786ignoreE)
_ZN40_INTERNAL_d71375d6_4_k_cu_9d525d05_200784cuda3std3__442_GLOBAL__N__d71375d6_4_k_cu_9d525d05_200786ignoreE:
	.zero		1
	.type		_ZN40_INTERNAL_d71375d6_4_k_cu_9d525d05_200784cute7productE,@object
	.size		_ZN40_INTERNAL_d71375d6_4_k_cu_9d525d05_200784cute7productE,(_ZN40_INTERNAL_d71375d6_4_k_cu_9d525d05_200784cuda3std3__45__cpo3endE - _ZN40_INTERNAL_d71375d6_4_k_cu_9d525d05_200784cute7productE)
_ZN40_INTERNAL_d71375d6_4_k_cu_9d525d05_200784cute7productE:
	.zero		1
	.type		_ZN40_INTERNAL_d71375d6_4_k_cu_9d525d05_200784cuda3std3__45__cpo3endE,@object
	.size		_ZN40_INTERNAL_d71375d6_4_k_cu_9d525d05_200784cuda3std3__45__cpo3endE,(_ZN40_INTERNAL_d71375d6_4_k_cu_9d525d05_200784cuda3std3__419piecewise_constructE - _ZN40_INTERNAL_d71375d6_4_k_cu_9d525d05_200784cuda3std3__45__cpo3endE)
_ZN40_INTERNAL_d71375d6_4_k_cu_9d525d05_200784cuda3std3__45__cpo3endE:
	.zero		1
	.type		_ZN40_INTERNAL_d71375d6_4_k_cu_9d525d05_200784cuda3std3__419piecewise_constructE,@object
	.size		_ZN40_INTERNAL_d71375d6_4_k_cu_9d525d05_200784cuda3std3__419piecewise_constructE,(_ZN40_INTERNAL_d71375d6_4_k_cu_9d525d05_200784cuda3std3__45__cpo4cendE - _ZN40_INTERNAL_d71375d6_4_k_cu_9d525d05_200784cuda3std3__419piecewise_constructE)
_ZN40_INTERNAL_d71375d6_4_k_cu_9d525d05_200784cuda3std3__419piecewise_constructE:
	.zero		1
	.type		_ZN40_INTERNAL_d71375d6_4_k_cu_9d525d05_200784cuda3std3__45__cpo4cendE,@object
	.size		_ZN40_INTERNAL_d71375d6_4_k_cu_9d525d05_200784cuda3std3__45__cpo4cendE,(_ZN40_INTERNAL_d71375d6_4_k_cu_9d525d05_200784cuda3std6ranges3__45__cpo4swapE - _ZN40_INTERNAL_d71375d6_4_k_cu_9d525d05_200784cuda3std3__45__cpo4cendE)
_ZN40_INTERNAL_d71375d6_4_k_cu_9d525d05_200784cuda3std3__45__cpo4cendE:
	.zero		1
	.type		_ZN40_INTERNAL_d71375d6_4_k_cu_9d525d05_200784cuda3std6ranges3__45__cpo4swapE,@object
	.size		_ZN40_INTERNAL_d71375d6_4_k_cu_9d525d05_200784cuda3std6ranges3__45__cpo4swapE,(.L_8 - _ZN40_INTERNAL_d71375d6_4_k_cu_9d525d05_200784cuda3std6ranges3__45__cpo4swapE)
_ZN40_INTERNAL_d71375d6_4_k_cu_9d525d05_200784cuda3std6ranges3__45__cpo4swapE:
	.zero		1
.L_8:


//--------------------- .nv.constant0._ZN7cutlass13device_kernelINS_4gemm6kernel13GemmUniversalIN4cute5tupleIJiiiiEEENS1_10collective13CollectiveMmaINS1_34MainloopSm90TmaGmmaWarpSpecializedILi5ENS5_IJNS4_1CILi1EEESB_SB_EEENS1_32KernelTmaWarpSpecializedPingpongEEENS5_IJNSA_ILi64EEENSA_ILi128EEENSA_ILi32EEEEEEaNS5_IJlSB_lEEEaSJ_NS4_8TiledMMAINS4_8MMA_AtomIJNS4_4SM904GMMA27MMA_64x128x32_S32S8S8_SS_TNEEEENS4_6LayoutISC_NS5_IJNSA_ILi0EEESR_SR_EEEEENS5_IJNS4_10UnderscoreESU_SU_EEEEENS4_13SM90_TMA_LOADENS4_14ComposedLayoutINS4_7SwizzleILi1ELi4ELi3EEENS4_18smem_ptr_flag_bitsILi8EEENSQ_INS5_IJNSA_ILi8EEESH_EEENS5_IJSH_SB_EEEEEEEvNS4_8identityESX_S17_vS18_EENS_8epilogue10collective6detail29Sm90TmaWarpSpecializedAdapterINS1B_15DefaultEpilogueIaSJ_SJ_NS1A_6thread17LinearCombinationIaLi1EiiLNS1F_9ScaleType4KindE0ELNS_15FloatRoundStyleE2EaEENS1_15EpilogueDefaultEEEEEvvEEEEvNT_6ParamsE --------------------------
	.section	.nv.constant0._ZN7cutlass13device_kernelINS_4gemm6kernel13GemmUniversalIN4cute5tupleIJiiiiEEENS1_10collective13CollectiveMmaINS1_34MainloopSm90TmaGmmaWarpSpecializedILi5ENS5_IJNS4_1CILi1EEESB_SB_EEENS1_32KernelTmaWarpSpecializedPingpongEEENS5_IJNSA_ILi64EEENSA_ILi128EEENSA_ILi32EEEEEEaNS5_IJlSB_lEEEaSJ_NS4_8TiledMMAINS4_8MMA_AtomIJNS4_4SM904GMMA27MMA_64x128x32_S32S8S8_SS_TNEEEENS4_6LayoutISC_NS5_IJNSA_ILi0EEESR_SR_EEEEENS5_IJNS4_10UnderscoreESU_SU_EEEEENS4_13SM90_TMA_LOADENS4_14ComposedLayoutINS4_7SwizzleILi1ELi4ELi3EEENS4_18smem_ptr_flag_bitsILi8EEENSQ_INS5_IJNSA_ILi8EEESH_EEENS5_IJSH_SB_EEEEEEEvNS4_8identityESX_S17_vS18_EENS_8epilogue10collective6detail29Sm90TmaWarpSpecializedAdapterINS1B_15DefaultEpilogueIaSJ_SJ_NS1A_6thread17LinearCombinationIaLi1EiiLNS1F_9ScaleType4KindE0ELNS_15FloatRoundStyleE2EaEENS1_15EpilogueDefaultEEEEEvvEEEEvNT_6ParamsE,"a",@progbits
	.sectionflags	@""
	.align	4
.nv.constant0._ZN7cutlass13device_kernelINS_4gemm6kernel13GemmUniversalIN4cute5tupleIJiiiiEEENS1_10collective13CollectiveMmaINS1_34MainloopSm90TmaGmmaWarpSpecializedILi5ENS5_IJNS4_1CILi1EEESB_SB_EEENS1_32KernelTmaWarpSpecializedPingpongEEENS5_IJNSA_ILi64EEENSA_ILi128EEENSA_ILi32EEEEEEaNS5_IJlSB_lEEEaSJ_NS4_8TiledMMAINS4_8MMA_AtomIJNS4_4SM904GMMA27MMA_64x128x32_S32S8S8_SS_TNEEEENS4_6LayoutISC_NS5_IJNSA_ILi0EEESR_SR_EEEEENS5_IJNS4_10UnderscoreESU_SU_EEEEENS4_13SM90_TMA_LOADENS4_14ComposedLayoutINS4_7SwizzleILi1ELi4ELi3EEENS4_18smem_ptr_flag_bitsILi8EEENSQ_INS5_IJNSA_ILi8EEESH_EEENS5_IJSH_SB_EEEEEEEvNS4_8identityESX_S17_vS18_EENS_8epilogue10collective6detail29Sm90TmaWarpSpecializedAdapterINS1B_15DefaultEpilogueIaSJ_SJ_NS1A_6thread17LinearCombinationIaLi1EiiLNS1F_9ScaleType4KindE0ELNS_15FloatRoundStyleE2EaEENS1_15EpilogueDefaultEEEEEvvEEEEvNT_6ParamsE:
	.zero		1664


//--------------------- SYMBOLS --------------------------

	.type		.nv.reservedSmem.offset0,@object
	.size		.nv.reservedSmem.offset0,0x4
	.type		__assertfail,@function
